	.target	sm_90a

	.elftype	@"ET_EXEC"


//--------------------- .note.nv.tkinfo           --------------------------
	.section	.note.nv.tkinfo,"",@"SHT_NOTE"
	.sectionflags	@"SHF_NOTE_NV_TKINFO"
	.tkinfo
        /*0018*/ 	.word	0x00000002
        /*0030*/ 	.string	""
        /*0030*/ 	.string	"ptxas"
        /*0030*/ 	.string	"Cuda compilation tools, release 13.0, V13.0.88"
        /*0030*/ 	.string	"Build cuda_13.0.r13.0/compiler.36424714_0"
        /*0030*/ 	.string	"-arch sm_90a -m 64 "



//--------------------- .note.nv.cuinfo           --------------------------
	.section	.note.nv.cuinfo,"",@"SHT_NOTE"
	.sectionflags	@"SHF_NOTE_NV_CUINFO"
        /*0018*/ 	.short	0x0002
        /*001a*/ 	.short	0x005a
        /*001c*/ 	.short	0x0082
	.zero		2


//--------------------- .nv.info                  --------------------------
	.section	.nv.info,"",@"SHT_CUDA_INFO"
	.align	4


	//----- nvinfo : EIATTR_REGCOUNT
	.align		4
        /*0000*/ 	.byte	0x04, 0x2f
        /*0002*/ 	.short	(.L_15 - .L_14)
	.align		4
.L_14:
        /*0004*/ 	.word	index@(_ZN7cutlass13device_kernelINS_4gemm6kernel13GemmUniversalIN4cute5tupleIJiiiiEEENS1_10collective13CollectiveMmaINS1_34MainloopSm90TmaGmmaWarpSpecializedILi2ENS5_IJNS4_1CILi2EEENSA_ILi1EEESC_EEENS1_35KernelTmaWarpSpecializedCooperativeEEENS5_IJNSA_ILi384EEENSA_ILi64EEENSA_ILi128EEEEEENS_10bfloat16_tENS5_IJlSC_lEEESK_SL_NS4_8TiledMMAINS4_8MMA_AtomIJNS4_4SM904GMMA27MMA_64x64x16_F32BF16BF16_SSILNSP_5MajorE0ELSR_0ELNSP_7ScaleInE1ELSS_1EEEEEENS4_6LayoutISD_NS5_IJSC_NSA_ILi0EEESW_EEEEENS5_IJNS4_10UnderscoreESZ_SZ_EEEEENS4_13SM90_TMA_LOADENS4_14ComposedLayoutINS4_7SwizzleILi3ELi4ELi3EEENS4_18smem_ptr_flag_bitsILi16EEENSV_INS5_IJNSA_ILi8EEESH_EEENS5_IJSH_SC_EEEEEEEvNS4_8identityENS4_23SM90_TMA_LOAD_MULTICASTES1C_vS1D_EENS_8epilogue10collective6detail29Sm90TmaWarpSpecializedAdapterINS1H_15DefaultEpilogueISK_SL_SL_NS1G_6thread17LinearCombinationISK_Li1EffLNS1L_9ScaleType4KindE0ELNS_15FloatRoundStyleE2ESK_EENS1_15EpilogueDefaultEEEEEvvEEEEvNT_6ParamsE)
        /*0008*/ 	.word	0x000000a8


	//----- nvinfo : EIATTR_FRAME_SIZE
	.align		4
.L_15:
        /*000c*/ 	.byte	0x04, 0x11
        /*000e*/ 	.short	(.L_17 - .L_16)
	.align		4
.L_16:
        /*0010*/ 	.word	index@(_ZN7cutlass13device_kernelINS_4gemm6kernel13GemmUniversalIN4cute5tupleIJiiiiEEENS1_10collective13CollectiveMmaINS1_34MainloopSm90TmaGmmaWarpSpecializedILi2ENS5_IJNS4_1CILi2EEENSA_ILi1EEESC_EEENS1_35KernelTmaWarpSpecializedCooperativeEEENS5_IJNSA_ILi384EEENSA_ILi64EEENSA_ILi128EEEEEENS_10bfloat16_tENS5_IJlSC_lEEESK_SL_NS4_8TiledMMAINS4_8MMA_AtomIJNS4_4SM904GMMA27MMA_64x64x16_F32BF16BF16_SSILNSP_5MajorE0ELSR_0ELNSP_7ScaleInE1ELSS_1EEEEEENS4_6LayoutISD_NS5_IJSC_NSA_ILi0EEESW_EEEEENS5_IJNS4_10UnderscoreESZ_SZ_EEEEENS4_13SM90_TMA_LOADENS4_14ComposedLayoutINS4_7SwizzleILi3ELi4ELi3EEENS4_18smem_ptr_flag_bitsILi16EEENSV_INS5_IJNSA_ILi8EEESH_EEENS5_IJSH_SC_EEEEEEEvNS4_8identityENS4_23SM90_TMA_LOAD_MULTICASTES1C_vS1D_EENS_8epilogue10collective6detail29Sm90TmaWarpSpecializedAdapterINS1H_15DefaultEpilogueISK_SL_SL_NS1G_6thread17LinearCombinationISK_Li1EffLNS1L_9ScaleType4KindE0ELNS_15FloatRoundStyleE2ESK_EENS1_15EpilogueDefaultEEEEEvvEEEEvNT_6ParamsE)
        /*0014*/ 	.word	0x00000000


	//----- nvinfo : EIATTR_MIN_STACK_SIZE
	.align		4
.L_17:
        /*0018*/ 	.byte	0x04, 0x12
        /*001a*/ 	.short	(.L_19 - .L_18)
	.align		4
.L_18:
        /*001c*/ 	.word	index@(_ZN7cutlass13device_kernelINS_4gemm6kernel13GemmUniversalIN4cute5tupleIJiiiiEEENS1_10collective13CollectiveMmaINS1_34MainloopSm90TmaGmmaWarpSpecializedILi2ENS5_IJNS4_1CILi2EEENSA_ILi1EEESC_EEENS1_35KernelTmaWarpSpecializedCooperativeEEENS5_IJNSA_ILi384EEENSA_ILi64EEENSA_ILi128EEEEEENS_10bfloat16_tENS5_IJlSC_lEEESK_SL_NS4_8TiledMMAINS4_8MMA_AtomIJNS4_4SM904GMMA27MMA_64x64x16_F32BF16BF16_SSILNSP_5MajorE0ELSR_0ELNSP_7ScaleInE1ELSS_1EEEEEENS4_6LayoutISD_NS5_IJSC_NSA_ILi0EEESW_EEEEENS5_IJNS4_10UnderscoreESZ_SZ_EEEEENS4_13SM90_TMA_LOADENS4_14ComposedLayoutINS4_7SwizzleILi3ELi4ELi3EEENS4_18smem_ptr_flag_bitsILi16EEENSV_INS5_IJNSA_ILi8EEESH_EEENS5_IJSH_SC_EEEEEEEvNS4_8identityENS4_23SM90_TMA_LOAD_MULTICASTES1C_vS1D_EENS_8epilogue10collective6detail29Sm90TmaWarpSpecializedAdapterINS1H_15DefaultEpilogueISK_SL_SL_NS1G_6thread17LinearCombinationISK_Li1EffLNS1L_9ScaleType4KindE0ELNS_15FloatRoundStyleE2ESK_EENS1_15EpilogueDefaultEEEEEvvEEEEvNT_6ParamsE)
        /*0020*/ 	.word	0x00000000
.L_19:


//--------------------- .nv.compat                --------------------------
	.section	.nv.compat,"",@"SHT_CUDA_COMPAT_INFO"
	.align	4
        /*0000*/ 	.byte	0x02, 0x09, 0x01, 0x00, 0x02, 0x02, 0x04, 0x00, 0x02, 0x05, 0x05, 0x00, 0x03, 0x07, 0x01, 0x01
        /*0010*/ 	.byte	0x02, 0x03, 0x01, 0x00, 0x02, 0x06, 0x01, 0x00, 0x04, 0x0b, 0x08, 0x00, 0x00, 0x00, 0x00, 0x00
        /*0020*/ 	.byte	0x00, 0x00, 0x00, 0x00


//--------------------- .nv.info._ZN7cutlass13device_kernelINS_4gemm6kernel13GemmUniversalIN4cute5tupleIJiiiiEEENS1_10collective13CollectiveMmaINS1_34MainloopSm90TmaGmmaWarpSpecializedILi2ENS5_IJNS4_1CILi2EEENSA_ILi1EEESC_EEENS1_35KernelTmaWarpSpecializedCooperativeEEENS5_IJNSA_ILi384EEENSA_ILi64EEENSA_ILi128EEEEEENS_10bfloat16_tENS5_IJlSC_lEEESK_SL_NS4_8TiledMMAINS4_8MMA_AtomIJNS4_4SM904GMMA27MMA_64x64x16_F32BF16BF16_SSILNSP_5MajorE0ELSR_0ELNSP_7ScaleInE1ELSS_1EEEEEENS4_6LayoutISD_NS5_IJSC_NSA_ILi0EEESW_EEEEENS5_IJNS4_10UnderscoreESZ_SZ_EEEEENS4_13SM90_TMA_LOADENS4_14ComposedLayoutINS4_7SwizzleILi3ELi4ELi3EEENS4_18smem_ptr_flag_bitsILi16EEENSV_INS5_IJNSA_ILi8EEESH_EEENS5_IJSH_SC_EEEEEEEvNS4_8identityENS4_23SM90_TMA_LOAD_MULTICASTES1C_vS1D_EENS_8epilogue10collective6detail29Sm90TmaWarpSpecializedAdapterINS1H_15DefaultEpilogueISK_SL_SL_NS1G_6thread17LinearCombinationISK_Li1EffLNS1L_9ScaleType4KindE0ELNS_15FloatRoundStyleE2ESK_EENS1_15EpilogueDefaultEEEEEvvEEEEvNT_6ParamsE --------------------------
	.section	.nv.info._ZN7cutlass13device_kernelINS_4gemm6kernel13GemmUniversalIN4cute5tupleIJiiiiEEENS1_10collective13CollectiveMmaINS1_34MainloopSm90TmaGmmaWarpSpecializedILi2ENS5_IJNS4_1CILi2EEENSA_ILi1EEESC_EEENS1_35KernelTmaWarpSpecializedCooperativeEEENS5_IJNSA_ILi384EEENSA_ILi64EEENSA_ILi128EEEEEENS_10bfloat16_tENS5_IJlSC_lEEESK_SL_NS4_8TiledMMAINS4_8MMA_AtomIJNS4_4SM904GMMA27MMA_64x64x16_F32BF16BF16_SSILNSP_5MajorE0ELSR_0ELNSP_7ScaleInE1ELSS_1EEEEEENS4_6LayoutISD_NS5_IJSC_NSA_ILi0EEESW_EEEEENS5_IJNS4_10UnderscoreESZ_SZ_EEEEENS4_13SM90_TMA_LOADENS4_14ComposedLayoutINS4_7SwizzleILi3ELi4ELi3EEENS4_18smem_ptr_flag_bitsILi16EEENSV_INS5_IJNSA_ILi8EEESH_EEENS5_IJSH_SC_EEEEEEEvNS4_8identityENS4_23SM90_TMA_LOAD_MULTICASTES1C_vS1D_EENS_8epilogue10collective6detail29Sm90TmaWarpSpecializedAdapterINS1H_15DefaultEpilogueISK_SL_SL_NS1G_6thread17LinearCombinationISK_Li1EffLNS1L_9ScaleType4KindE0ELNS_15FloatRoundStyleE2ESK_EENS1_15EpilogueDefaultEEEEEvvEEEEvNT_6ParamsE,"",@"SHT_CUDA_INFO"
	.sectionflags	@""
	.align	4


	//----- nvinfo : EIATTR_CUDA_API_VERSION
	.align		4
        /*0000*/ 	.byte	0x04, 0x37
        /*0002*/ 	.short	(.L_21 - .L_20)
.L_20:
        /*0004*/ 	.word	0x00000082


	//----- nvinfo : EIATTR_KPARAM_INFO
	.align		4
.L_21:
        /*0008*/ 	.byte	0x04, 0x17
        /*000a*/ 	.short	(.L_23 - .L_22)
.L_22:
        /*000c*/ 	.word	0x00000000
        /*0010*/ 	.short	0x0000
        /*0012*/ 	.short	0x0070
        /*0014*/ 	.byte	0x00, 0xf0, 0x01, 0x10


	//----- nvinfo : EIATTR_SPARSE_MMA_MASK
	.align		4
.L_23:
        /*0018*/ 	.byte	0x03, 0x50
        /*001a*/ 	.short	0x0000


	//----- nvinfo : EIATTR_MAXREG_COUNT
	.align		4
        /*001c*/ 	.byte	0x03, 0x1b
        /*001e*/ 	.short	0x00a8


	//----- nvinfo : EIATTR_NUM_BARRIERS
	.align		4
        /*0020*/ 	.byte	0x02, 0x4c
        /*0022*/ 	.byte	0x01
	.zero		1


	//----- nvinfo : EIATTR_EXTERNS
	.align		4
        /*0024*/ 	.byte	0x04, 0x0f
        /*0026*/ 	.short	(.L_25 - .L_24)


	//   ....[0]....
	.align		4
.L_24:
        /*0028*/ 	.word	index@(__assertfail)


	//----- nvinfo : EIATTR_MERCURY_ISA_VERSION
	.align		4
.L_25:
        /*002c*/ 	.byte	0x03, 0x5f
        /*002e*/ 	.short	0x0101


	//----- nvinfo : EIATTR_INT_WARP_WIDE_INSTR_OFFSETS
	.align		4
        /*0030*/ 	.byte	0x04, 0x31
        /*0032*/ 	.short	(.L_27 - .L_26)


	//   ....[0]....
.L_26:
        /*0034*/ 	.word	0x00000450


	//   ....[1]....
        /*0038*/ 	.word	0x00000480


	//   ....[2]....
        /*003c*/ 	.word	0x00000630


	//   ....[3]....
        /*0040*/ 	.word	0x00002ec0


	//----- nvinfo : EIATTR_COOP_GROUP_MASK_REGIDS
	.align		4
.L_27:
        /*0044*/ 	.byte	0x04, 0x29
        /*0046*/ 	.short	(.L_29 - .L_28)


	//   ....[0]....
.L_28:
        /*0048*/ 	.word	0xffffffff


	//   ....[1]....
        /*004c*/ 	.word	0xffffffff


	//   ....[2]....
        /*0050*/ 	.word	0xffffffff


	//   ....[3]....
        /*0054*/ 	.word	0xffffffff


	//   ....[4]....
        /*0058*/ 	.word	0xffffffff


	//   ....[5]....
        /*005c*/ 	.word	0xffffffff


	//----- nvinfo : EIATTR_COOP_GROUP_INSTR_OFFSETS
	.align		4
.L_29:
        /*0060*/ 	.byte	0x04, 0x28
        /*0062*/ 	.short	(.L_31 - .L_30)


	//   ....[0]....
.L_30:
        /*0064*/ 	.word	0x00000060


	//   ....[1]....
        /*0068*/ 	.word	0x00000070


	//   ....[2]....
        /*006c*/ 	.word	0x00000130


	//   ....[3]....
        /*0070*/ 	.word	0x00000290


	//   ....[4]....
        /*0074*/ 	.word	0x000007c0


	//   ....[5]....
        /*0078*/ 	.word	0x000014b0


	//----- nvinfo : EIATTR_REG_RECONFIG
	.align		4
.L_31:
        /*007c*/ 	.byte	0x01, 0x54
	.zero		2


	//----- nvinfo : EIATTR_SYSCALL_OFFSETS
	.align		4
        /*0080*/ 	.byte	0x04, 0x46
        /*0082*/ 	.short	(.L_33 - .L_32)


	//   ....[0]....
.L_32:
        /*0084*/ 	.word	0x00001680


	//----- nvinfo : EIATTR_MBARRIER_INSTR_OFFSETS
	.align		4
.L_33:
        /*0088*/ 	.byte	0x04, 0x39
        /*008a*/ 	.short	(.L_35 - .L_34)


	//   ....[0]....
.L_34:
        /*008c*/ 	.word	0x00000230
        /*0090*/ 	.word	0x000000ff
        /*0094*/ 	.word	0x00000000
        /*0098*/ 	.short	0x0100
        /*009a*/ 	.byte	0x08
	.zero		1


	//   ....[1]....
        /*009c*/ 	.word	0x00000240
        /*00a0*/ 	.word	0x000000ff
        /*00a4*/ 	.word	0x00000010
        /*00a8*/ 	.short	0x0100
        /*00aa*/ 	.byte	0x08
	.zero		1


	//   ....[2]....
        /*00ac*/ 	.word	0x00000250
        /*00b0*/ 	.word	0x000000ff
        /*00b4*/ 	.word	0x00000008
        /*00b8*/ 	.short	0x0100
        /*00ba*/ 	.byte	0x08
	.zero		1


	//   ....[3]....
        /*00bc*/ 	.word	0x00000260
        /*00c0*/ 	.word	0x000000ff
        /*00c4*/ 	.word	0x00000018
        /*00c8*/ 	.short	0x0100
        /*00ca*/ 	.byte	0x08
	.zero		1


	//   ....[4]....
        /*00cc*/ 	.word	0x000006d0
        /*00d0*/ 	.word	0x000000ff
        /*00d4*/ 	.word	0x00000030
        /*00d8*/ 	.short	0x0100
        /*00da*/ 	.byte	0x06
	.zero		1


	//   ....[5]....
        /*00dc*/ 	.word	0x00000750
        /*00e0*/ 	.word	0x000000ff
        /*00e4*/ 	.word	0x00000038
        /*00e8*/ 	.short	0x0100
        /*00ea*/ 	.byte	0x06
	.zero		1


	//   ....[6]....
        /*00ec*/ 	.word	0x00001740
        /*00f0*/ 	.word	0x00000003
        /*00f4*/ 	.word	0x00000000
        /*00f8*/ 	.short	0x010a
        /*00fa*/ 	.byte	0x3f
	.zero		1


	//   ....[7]....
        /*00fc*/ 	.word	0x000017a0
        /*0100*/ 	.word	0x00000003
        /*0104*/ 	.word	0x00000000
        /*0108*/ 	.short	0x010a
        /*010a*/ 	.byte	0x3f
	.zero		1


	//   ....[8]....
        /*010c*/ 	.word	0x00002310
        /*0110*/ 	.word	0x00000005
        /*0114*/ 	.word	0x00000000
        /*0118*/ 	.short	0x010a
        /*011a*/ 	.byte	0x3f
	.zero		1


	//   ....[9]....
        /*011c*/ 	.word	0x00002350
        /*0120*/ 	.word	0x00000005
        /*0124*/ 	.word	0x00000000
        /*0128*/ 	.short	0x010a
        /*012a*/ 	.byte	0x3f
	.zero		1


	//   ....[10]....
        /*012c*/ 	.word	0x00002d70
        /*0130*/ 	.word	0x00000005
        /*0134*/ 	.word	0x00000000
        /*0138*/ 	.short	0x0101
        /*013a*/ 	.byte	0x3f
	.zero		1


	//   ....[11]....
        /*013c*/ 	.word	0x00002f30
        /*0140*/ 	.word	0x00000003
        /*0144*/ 	.word	0x00000000
        /*0148*/ 	.short	0x0101
        /*014a*/ 	.byte	0x3f
	.zero		1


	//   ....[12]....
        /*014c*/ 	.word	0x0000b390
        /*0150*/ 	.word	0x00000017
        /*0154*/ 	.word	0x00000010
        /*0158*/ 	.short	0x010a
        /*015a*/ 	.byte	0x3f
	.zero		1


	//   ....[13]....
        /*015c*/ 	.word	0x0000b810
        /*0160*/ 	.word	0x00000005
        /*0164*/ 	.word	0x00000038
        /*0168*/ 	.short	0x0101
        /*016a*/ 	.byte	0x3f
	.zero		1


	//   ....[14]....
        /*016c*/ 	.word	0x0000bf30
        /*0170*/ 	.word	0x00000007
        /*0174*/ 	.word	0x00000000
        /*0178*/ 	.short	0x010a
        /*017a*/ 	.byte	0x3f
	.zero		1


	//   ....[15]....
        /*017c*/ 	.word	0x0000bfb0
        /*0180*/ 	.word	0x00000005
        /*0184*/ 	.word	0x00000000
        /*0188*/ 	.short	0x010a
        /*018a*/ 	.byte	0x3f
	.zero		1


	//   ....[16]....
        /*018c*/ 	.word	0x0000c010
        /*0190*/ 	.word	0x00000003
        /*0194*/ 	.word	0x00000000
        /*0198*/ 	.short	0x010a
        /*019a*/ 	.byte	0x3f
	.zero		1


	//   ....[17]....
        /*019c*/ 	.word	0x0000c060
        /*01a0*/ 	.word	0x00000005
        /*01a4*/ 	.word	0x00000000
        /*01a8*/ 	.short	0x010a
        /*01aa*/ 	.byte	0x3f
	.zero		1


	//   ....[18]....
        /*01ac*/ 	.word	0x0000c130
        /*01b0*/ 	.word	0x00000017
        /*01b4*/ 	.word	0x00000010
        /*01b8*/ 	.short	0x010a
        /*01ba*/ 	.byte	0x3f
	.zero		1


	//   ....[19]....
        /*01bc*/ 	.word	0x0000c200
        /*01c0*/ 	.word	0x00000007
        /*01c4*/ 	.word	0x00000000
        /*01c8*/ 	.short	0x010a
        /*01ca*/ 	.byte	0x3f
	.zero		1


	//----- nvinfo : EIATTR_NUM_MBARRIERS
	.align		4
.L_35:
        /*01cc*/ 	.byte	0x03, 0x38
        /*01ce*/ 	.short	0x0006


	//----- nvinfo : EIATTR_EXIT_INSTR_OFFSETS
	.align		4
        /*01d0*/ 	.byte	0x04, 0x1c
        /*01d2*/ 	.short	(.L_37 - .L_36)


	//   ....[0]....
.L_36:
        /*01d4*/ 	.word	0x00000990


	//   ....[1]....
        /*01d8*/ 	.word	0x000011a0


	//   ....[2]....
        /*01dc*/ 	.word	0x0000ab10


	//   ....[3]....
        /*01e0*/ 	.word	0x0000b070


	//   ....[4]....
        /*01e4*/ 	.word	0x0000c000


	//----- nvinfo : EIATTR_MAX_THREADS
	.align		4
.L_37:
        /*01e8*/ 	.byte	0x04, 0x05
        /*01ea*/ 	.short	(.L_39 - .L_38)
.L_38:
        /*01ec*/ 	.word	0x00000180
        /*01f0*/ 	.word	0x00000001
        /*01f4*/ 	.word	0x00000001


	//----- nvinfo : EIATTR_CRS_STACK_SIZE
	.align		4
.L_39:
        /*01f8*/ 	.byte	0x04, 0x1e
        /*01fa*/ 	.short	(.L_41 - .L_40)
.L_40:
        /*01fc*/ 	.word	0x00000000


	//----- nvinfo : EIATTR_CBANK_PARAM_SIZE
	.align		4
.L_41:
        /*0200*/ 	.byte	0x03, 0x19
        /*0202*/ 	.short	0x0470


	//----- nvinfo : EIATTR_PARAM_CBANK
	.align		4
        /*0204*/ 	.byte	0x04, 0x0a
        /*0206*/ 	.short	(.L_43 - .L_42)
	.align		4
.L_42:
        /*0208*/ 	.word	index@(.nv.constant0._ZN7cutlass13device_kernelINS_4gemm6kernel13GemmUniversalIN4cute5tupleIJiiiiEEENS1_10collective13CollectiveMmaINS1_34MainloopSm90TmaGmmaWarpSpecializedILi2ENS5_IJNS4_1CILi2EEENSA_ILi1EEESC_EEENS1_35KernelTmaWarpSpecializedCooperativeEEENS5_IJNSA_ILi384EEENSA_ILi64EEENSA_ILi128EEEEEENS_10bfloat16_tENS5_IJlSC_lEEESK_SL_NS4_8TiledMMAINS4_8MMA_AtomIJNS4_4SM904GMMA27MMA_64x64x16_F32BF16BF16_SSILNSP_5MajorE0ELSR_0ELNSP_7ScaleInE1ELSS_1EEEEEENS4_6LayoutISD_NS5_IJSC_NSA_ILi0EEESW_EEEEENS5_IJNS4_10UnderscoreESZ_SZ_EEEEENS4_13SM90_TMA_LOADENS4_14ComposedLayoutINS4_7SwizzleILi3ELi4ELi3EEENS4_18smem_ptr_flag_bitsILi16EEENSV_INS5_IJNSA_ILi8EEESH_EEENS5_IJSH_SC_EEEEEEEvNS4_8identityENS4_23SM90_TMA_LOAD_MULTICASTES1C_vS1D_EENS_8epilogue10collective6detail29Sm90TmaWarpSpecializedAdapterINS1H_15DefaultEpilogueISK_SL_SL_NS1G_6thread17LinearCombinationISK_Li1EffLNS1L_9ScaleType4KindE0ELNS_15FloatRoundStyleE2ESK_EENS1_15EpilogueDefaultEEEEEvvEEEEvNT_6ParamsE)
        /*020c*/ 	.short	0x0210
        /*020e*/ 	.short	0x0470


	//----- nvinfo : EIATTR_SW_WAR
	.align		4
.L_43:
        /*0210*/ 	.byte	0x04, 0x36
        /*0212*/ 	.short	(.L_45 - .L_44)
.L_44:
        /*0214*/ 	.word	0x00000008
.L_45:


//--------------------- .nv.callgraph             --------------------------
	.section	.nv.callgraph,"",@"SHT_CUDA_CALLGRAPH"
	.align	4
	.sectionentsize	8
	.align		4
        /*0000*/ 	.word	0x00000000
	.align		4
        /*0004*/ 	.word	0xffffffff
	.align		4
        /*0008*/ 	.word	index@(_ZN7cutlass13device_kernelINS_4gemm6kernel13GemmUniversalIN4cute5tupleIJiiiiEEENS1_10collective13CollectiveMmaINS1_34MainloopSm90TmaGmmaWarpSpecializedILi2ENS5_IJNS4_1CILi2EEENSA_ILi1EEESC_EEENS1_35KernelTmaWarpSpecializedCooperativeEEENS5_IJNSA_ILi384EEENSA_ILi64EEENSA_ILi128EEEEEENS_10bfloat16_tENS5_IJlSC_lEEESK_SL_NS4_8TiledMMAINS4_8MMA_AtomIJNS4_4SM904GMMA27MMA_64x64x16_F32BF16BF16_SSILNSP_5MajorE0ELSR_0ELNSP_7ScaleInE1ELSS_1EEEEEENS4_6LayoutISD_NS5_IJSC_NSA_ILi0EEESW_EEEEENS5_IJNS4_10UnderscoreESZ_SZ_EEEEENS4_13SM90_TMA_LOADENS4_14ComposedLayoutINS4_7SwizzleILi3ELi4ELi3EEENS4_18smem_ptr_flag_bitsILi16EEENSV_INS5_IJNSA_ILi8EEESH_EEENS5_IJSH_SC_EEEEEEEvNS4_8identityENS4_23SM90_TMA_LOAD_MULTICASTES1C_vS1D_EENS_8epilogue10collective6detail29Sm90TmaWarpSpecializedAdapterINS1H_15DefaultEpilogueISK_SL_SL_NS1G_6thread17LinearCombinationISK_Li1EffLNS1L_9ScaleType4KindE0ELNS_15FloatRoundStyleE2ESK_EENS1_15EpilogueDefaultEEEEEvvEEEEvNT_6ParamsE)
	.align		4
        /*000c*/ 	.word	index@(__assertfail)
	.align		4
        /*0010*/ 	.word	0x00000000
	.align		4
        /*0014*/ 	.word	0xfffffffe
	.align		4
        /*0018*/ 	.word	0x00000000
	.align		4
        /*001c*/ 	.word	0xfffffffd
	.align		4
        /*0020*/ 	.word	0x00000000
	.align		4
        /*0024*/ 	.word	0xfffffffc


//--------------------- .nv.constant4             --------------------------
	.section	.nv.constant4,"a",@progbits
	.align	8
	.align		8
.nv.constant4:
        /*0000*/ 	.dword	__assertfail
	.align		8
        /*0008*/ 	.dword	__unnamed_1
	.align		8
        /*0010*/ 	.dword	_ZN39_INTERNAL_8e33d8a4_4_k_cu_e92298ae_46204cuda3std3__45__cpo5beginE
	.align		8
        /*0018*/ 	.dword	_ZN39_INTERNAL_8e33d8a4_4_k_cu_e92298ae_46204cuda3std3__45__cpo3endE
	.align		8
        /*0020*/ 	.dword	_ZN39_INTERNAL_8e33d8a4_4_k_cu_e92298ae_46204cuda3std3__45__cpo6cbeginE
	.align		8
        /*0028*/ 	.dword	_ZN39_INTERNAL_8e33d8a4_4_k_cu_e92298ae_46204cuda3std3__45__cpo4cendE
	.align		8
        /*0030*/ 	.dword	_ZN39_INTERNAL_8e33d8a4_4_k_cu_e92298ae_46204cuda3std3__441_GLOBAL__N__8e33d8a4_4_k_cu_e92298ae_46206ignoreE
	.align		8
        /*0038*/ 	.dword	_ZN39_INTERNAL_8e33d8a4_4_k_cu_e92298ae_46204cuda3std3__419piecewise_constructE
	.align		8
        /*0040*/ 	.dword	_ZN39_INTERNAL_8e33d8a4_4_k_cu_e92298ae_46204cuda3std3__48in_placeE
	.align		8
        /*0048*/ 	.dword	_ZN39_INTERNAL_8e33d8a4_4_k_cu_e92298ae_46204cuda3std6ranges3__45__cpo4swapE
	.align		8
        /*0050*/ 	.dword	_ZN39_INTERNAL_8e33d8a4_4_k_cu_e92298ae_46204cuda3std6ranges3__45__cpo9iter_moveE
	.align		8
        /*0058*/ 	.dword	_ZN39_INTERNAL_8e33d8a4_4_k_cu_e92298ae_46204cute7productE
	.align		8
        /*0060*/ 	.dword	_ZN39_INTERNAL_8e33d8a4_4_k_cu_e92298ae_46204cute1_E
	.align		8
        /*0068*/ 	.dword	$str$22
	.align		8
        /*0070*/ 	.dword	$str$23


//--------------------- .text._ZN7cutlass13device_kernelINS_4gemm6kernel13GemmUniversalIN4cute5tupleIJiiiiEEENS1_10collective13CollectiveMmaINS1_34MainloopSm90TmaGmmaWarpSpecializedILi2ENS5_IJNS4_1CILi2EEENSA_ILi1EEESC_EEENS1_35KernelTmaWarpSpecializedCooperativeEEENS5_IJNSA_ILi384EEENSA_ILi64EEENSA_ILi128EEEEEENS_10bfloat16_tENS5_IJlSC_lEEESK_SL_NS4_8TiledMMAINS4_8MMA_AtomIJNS4_4SM904GMMA27MMA_64x64x16_F32BF16BF16_SSILNSP_5MajorE0ELSR_0ELNSP_7ScaleInE1ELSS_1EEEEEENS4_6LayoutISD_NS5_IJSC_NSA_ILi0EEESW_EEEEENS5_IJNS4_10UnderscoreESZ_SZ_EEEEENS4_13SM90_TMA_LOADENS4_14ComposedLayoutINS4_7SwizzleILi3ELi4ELi3EEENS4_18smem_ptr_flag_bitsILi16EEENSV_INS5_IJNSA_ILi8EEESH_EEENS5_IJSH_SC_EEEEEEEvNS4_8identityENS4_23SM90_TMA_LOAD_MULTICASTES1C_vS1D_EENS_8epilogue10collective6detail29Sm90TmaWarpSpecializedAdapterINS1H_15DefaultEpilogueISK_SL_SL_NS1G_6thread17LinearCombinationISK_Li1EffLNS1L_9ScaleType4KindE0ELNS_15FloatRoundStyleE2ESK_EENS1_15EpilogueDefaultEEEEEvvEEEEvNT_6ParamsE --------------------------
	.section	.text._ZN7cutlass13device_kernelINS_4gemm6kernel13GemmUniversalIN4cute5tupleIJiiiiEEENS1_10collective13CollectiveMmaINS1_34MainloopSm90TmaGmmaWarpSpecializedILi2ENS5_IJNS4_1CILi2EEENSA_ILi1EEESC_EEENS1_35KernelTmaWarpSpecializedCooperativeEEENS5_IJNSA_ILi384EEENSA_ILi64EEENSA_ILi128EEEEEENS_10bfloat16_tENS5_IJlSC_lEEESK_SL_NS4_8TiledMMAINS4_8MMA_AtomIJNS4_4SM904GMMA27MMA_64x64x16_F32BF16BF16_SSILNSP_5MajorE0ELSR_0ELNSP_7ScaleInE1ELSS_1EEEEEENS4_6LayoutISD_NS5_IJSC_NSA_ILi0EEESW_EEEEENS5_IJNS4_10UnderscoreESZ_SZ_EEEEENS4_13SM90_TMA_LOADENS4_14ComposedLayoutINS4_7SwizzleILi3ELi4ELi3EEENS4_18smem_ptr_flag_bitsILi16EEENSV_INS5_IJNSA_ILi8EEESH_EEENS5_IJSH_SC_EEEEEEEvNS4_8identityENS4_23SM90_TMA_LOAD_MULTICASTES1C_vS1D_EENS_8epilogue10collective6detail29Sm90TmaWarpSpecializedAdapterINS1H_15DefaultEpilogueISK_SL_SL_NS1G_6thread17LinearCombinationISK_Li1EffLNS1L_9ScaleType4KindE0ELNS_15FloatRoundStyleE2ESK_EENS1_15EpilogueDefaultEEEEEvvEEEEvNT_6ParamsE,"ax",@progbits
	.align	128
.text._ZN7cutlass13device_kernelINS_4gemm6kernel13GemmUniversalIN4cute5tupleIJiiiiEEENS1_10collective13CollectiveMmaINS1_34MainloopSm90TmaGmmaWarpSpecializedILi2ENS5_IJNS4_1CILi2EEENSA_ILi1EEESC_EEENS1_35KernelTmaWarpSpecializedCooperativeEEENS5_IJNSA_ILi384EEENSA_ILi64EEENSA_ILi128EEEEEENS_10bfloat16_tENS5_IJlSC_lEEESK_SL_NS4_8TiledMMAINS4_8MMA_AtomIJNS4_4SM904GMMA27MMA_64x64x16_F32BF16BF16_SSILNSP_5MajorE0ELSR_0ELNSP_7ScaleInE1ELSS_1EEEEEENS4_6LayoutISD_NS5_IJSC_NSA_ILi0EEESW_EEEEENS5_IJNS4_10UnderscoreESZ_SZ_EEEEENS4_13SM90_TMA_LOADENS4_14ComposedLayoutINS4_7SwizzleILi3ELi4ELi3EEENS4_18smem_ptr_flag_bitsILi16EEENSV_INS5_IJNSA_ILi8EEESH_EEENS5_IJSH_SC_EEEEEEEvNS4_8identityENS4_23SM90_TMA_LOAD_MULTICASTES1C_vS1D_EENS_8epilogue10collective6detail29Sm90TmaWarpSpecializedAdapterINS1H_15DefaultEpilogueISK_SL_SL_NS1G_6thread17LinearCombinationISK_Li1EffLNS1L_9ScaleType4KindE0ELNS_15FloatRoundStyleE2ESK_EENS1_15EpilogueDefaultEEEEEvvEEEEvNT_6ParamsE:
        .type           _ZN7cutlass13device_kernelINS_4gemm6kernel13GemmUniversalIN4cute5tupleIJiiiiEEENS1_10collective13CollectiveMmaINS1_34MainloopSm90TmaGmmaWarpSpecializedILi2ENS5_IJNS4_1CILi2EEENSA_ILi1EEESC_EEENS1_35KernelTmaWarpSpecializedCooperativeEEENS5_IJNSA_ILi384EEENSA_ILi64EEENSA_ILi128EEEEEENS_10bfloat16_tENS5_IJlSC_lEEESK_SL_NS4_8TiledMMAINS4_8MMA_AtomIJNS4_4SM904GMMA27MMA_64x64x16_F32BF16BF16_SSILNSP_5MajorE0ELSR_0ELNSP_7ScaleInE1ELSS_1EEEEEENS4_6LayoutISD_NS5_IJSC_NSA_ILi0EEESW_EEEEENS5_IJNS4_10UnderscoreESZ_SZ_EEEEENS4_13SM90_TMA_LOADENS4_14ComposedLayoutINS4_7SwizzleILi3ELi4ELi3EEENS4_18smem_ptr_flag_bitsILi16EEENSV_INS5_IJNSA_ILi8EEESH_EEENS5_IJSH_SC_EEEEEEEvNS4_8identityENS4_23SM90_TMA_LOAD_MULTICASTES1C_vS1D_EENS_8epilogue10collective6detail29Sm90TmaWarpSpecializedAdapterINS1H_15DefaultEpilogueISK_SL_SL_NS1G_6thread17LinearCombinationISK_Li1EffLNS1L_9ScaleType4KindE0ELNS_15FloatRoundStyleE2ESK_EENS1_15EpilogueDefaultEEEEEvvEEEEvNT_6ParamsE,@function
        .size           _ZN7cutlass13device_kernelINS_4gemm6kernel13GemmUniversalIN4cute5tupleIJiiiiEEENS1_10collective13CollectiveMmaINS1_34MainloopSm90TmaGmmaWarpSpecializedILi2ENS5_IJNS4_1CILi2EEENSA_ILi1EEESC_EEENS1_35KernelTmaWarpSpecializedCooperativeEEENS5_IJNSA_ILi384EEENSA_ILi64EEENSA_ILi128EEEEEENS_10bfloat16_tENS5_IJlSC_lEEESK_SL_NS4_8TiledMMAINS4_8MMA_AtomIJNS4_4SM904GMMA27MMA_64x64x16_F32BF16BF16_SSILNSP_5MajorE0ELSR_0ELNSP_7ScaleInE1ELSS_1EEEEEENS4_6LayoutISD_NS5_IJSC_NSA_ILi0EEESW_EEEEENS5_IJNS4_10UnderscoreESZ_SZ_EEEEENS4_13SM90_TMA_LOADENS4_14ComposedLayoutINS4_7SwizzleILi3ELi4ELi3EEENS4_18smem_ptr_flag_bitsILi16EEENSV_INS5_IJNSA_ILi8EEESH_EEENS5_IJSH_SC_EEEEEEEvNS4_8identityENS4_23SM90_TMA_LOAD_MULTICASTES1C_vS1D_EENS_8epilogue10collective6detail29Sm90TmaWarpSpecializedAdapterINS1H_15DefaultEpilogueISK_SL_SL_NS1G_6thread17LinearCombinationISK_Li1EffLNS1L_9ScaleType4KindE0ELNS_15FloatRoundStyleE2ESK_EENS1_15EpilogueDefaultEEEEEvvEEEEvNT_6ParamsE,(.L_x_255 - _ZN7cutlass13device_kernelINS_4gemm6kernel13GemmUniversalIN4cute5tupleIJiiiiEEENS1_10collective13CollectiveMmaINS1_34MainloopSm90TmaGmmaWarpSpecializedILi2ENS5_IJNS4_1CILi2EEENSA_ILi1EEESC_EEENS1_35KernelTmaWarpSpecializedCooperativeEEENS5_IJNSA_ILi384EEENSA_ILi64EEENSA_ILi128EEEEEENS_10bfloat16_tENS5_IJlSC_lEEESK_SL_NS4_8TiledMMAINS4_8MMA_AtomIJNS4_4SM904GMMA27MMA_64x64x16_F32BF16BF16_SSILNSP_5MajorE0ELSR_0ELNSP_7ScaleInE1ELSS_1EEEEEENS4_6LayoutISD_NS5_IJSC_NSA_ILi0EEESW_EEEEENS5_IJNS4_10UnderscoreESZ_SZ_EEEEENS4_13SM90_TMA_LOADENS4_14ComposedLayoutINS4_7SwizzleILi3ELi4ELi3EEENS4_18smem_ptr_flag_bitsILi16EEENSV_INS5_IJNSA_ILi8EEESH_EEENS5_IJSH_SC_EEEEEEEvNS4_8identityENS4_23SM90_TMA_LOAD_MULTICASTES1C_vS1D_EENS_8epilogue10collective6detail29Sm90TmaWarpSpecializedAdapterINS1H_15DefaultEpilogueISK_SL_SL_NS1G_6thread17LinearCombinationISK_Li1EffLNS1L_9ScaleType4KindE0ELNS_15FloatRoundStyleE2ESK_EENS1_15EpilogueDefaultEEEEEvvEEEEvNT_6ParamsE)
        .other          _ZN7cutlass13device_kernelINS_4gemm6kernel13GemmUniversalIN4cute5tupleIJiiiiEEENS1_10collective13CollectiveMmaINS1_34MainloopSm90TmaGmmaWarpSpecializedILi2ENS5_IJNS4_1CILi2EEENSA_ILi1EEESC_EEENS1_35KernelTmaWarpSpecializedCooperativeEEENS5_IJNSA_ILi384EEENSA_ILi64EEENSA_ILi128EEEEEENS_10bfloat16_tENS5_IJlSC_lEEESK_SL_NS4_8TiledMMAINS4_8MMA_AtomIJNS4_4SM904GMMA27MMA_64x64x16_F32BF16BF16_SSILNSP_5MajorE0ELSR_0ELNSP_7ScaleInE1ELSS_1EEEEEENS4_6LayoutISD_NS5_IJSC_NSA_ILi0EEESW_EEEEENS5_IJNS4_10UnderscoreESZ_SZ_EEEEENS4_13SM90_TMA_LOADENS4_14ComposedLayoutINS4_7SwizzleILi3ELi4ELi3EEENS4_18smem_ptr_flag_bitsILi16EEENSV_INS5_IJNSA_ILi8EEESH_EEENS5_IJSH_SC_EEEEEEEvNS4_8identityENS4_23SM90_TMA_LOAD_MULTICASTES1C_vS1D_EENS_8epilogue10collective6detail29Sm90TmaWarpSpecializedAdapterINS1H_15DefaultEpilogueISK_SL_SL_NS1G_6thread17LinearCombinationISK_Li1EffLNS1L_9ScaleType4KindE0ELNS_15FloatRoundStyleE2ESK_EENS1_15EpilogueDefaultEEEEEvvEEEEvNT_6ParamsE,@"STO_CUDA_ENTRY STV_DEFAULT"
_ZN7cutlass13device_kernelINS_4gemm6kernel13GemmUniversalIN4cute5tupleIJiiiiEEENS1_10collective13CollectiveMmaINS1_34MainloopSm90TmaGmmaWarpSpecializedILi2ENS5_IJNS4_1CILi2EEENSA_ILi1EEESC_EEENS1_35KernelTmaWarpSpecializedCooperativeEEENS5_IJNSA_ILi384EEENSA_ILi64EEENSA_ILi128EEEEEENS_10bfloat16_tENS5_IJlSC_lEEESK_SL_NS4_8TiledMMAINS4_8MMA_AtomIJNS4_4SM904GMMA27MMA_64x64x16_F32BF16BF16_SSILNSP_5MajorE0ELSR_0ELNSP_7ScaleInE1ELSS_1EEEEEENS4_6LayoutISD_NS5_IJSC_NSA_ILi0EEESW_EEEEENS5_IJNS4_10UnderscoreESZ_SZ_EEEEENS4_13SM90_TMA_LOADENS4_14ComposedLayoutINS4_7SwizzleILi3ELi4ELi3EEENS4_18smem_ptr_flag_bitsILi16EEENSV_INS5_IJNSA_ILi8EEESH_EEENS5_IJSH_SC_EEEEEEEvNS4_8identityENS4_23SM90_TMA_LOAD_MULTICASTES1C_vS1D_EENS_8epilogue10collective6detail29Sm90TmaWarpSpecializedAdapterINS1H_15DefaultEpilogueISK_SL_SL_NS1G_6thread17LinearCombinationISK_Li1EffLNS1L_9ScaleType4KindE0ELNS_15FloatRoundStyleE2ESK_EENS1_15EpilogueDefaultEEEEEvvEEEEvNT_6ParamsE:
[----:B------:R-:W0:Y:S01]  /*0000*/  LDC R1, c[0x0][0x28] ;  /* 0x00000a00ff017b82 */ /* 0x000e220000000800 */
[----:B------:R-:W1:Y:S01]  /*0010*/  S2R R23, SR_TID.X ;  /* 0x0000000000177919 */ /* 0x000e620000002100 */
[----:B------:R-:W-:Y:S01]  /*0020*/  ELECT P0, URZ, PT ;  /* 0x00000000003f782f */ /* 0x000fe20003800000 */
[----:B------:R-:W-:Y:S01]  /*0030*/  BSSY B0, `(.L_x_0) ;  /* 0x000000f000007945 */ /* 0x000fe20003800000 */
[--C-:B-1----:R-:W-:Y:S02]  /*0040*/  SHF.R.U32.HI R0, RZ, 0x5, R23.reuse ;  /* 0x00000005ff007819 */ /* 0x102fe40000011617 */
[----:B------:R-:W-:-:S03]  /*0050*/  SHF.R.U32.HI R6, RZ, 0x7, R23 ;  /* 0x00000007ff067819 */ /* 0x000fc60000011617 */
[----:B------:R-:W1:Y:S04]  /*0060*/  SHFL.IDX PT, R3, R0, RZ, 0x1f ;  /* 0x00001fff00037589 */ /* 0x000e6800000e0000 */
[----:B------:R2:W3:Y:S01]  /*0070*/  SHFL.IDX PT, R2, R6, RZ, 0x1f ;  /* 0x00001fff06027589 */ /* 0x0004e200000e0000 */
[----:B-1----:R-:W-:-:S13]  /*0080*/  ISETP.NE.OR P0, PT, R3, RZ, !P0 ;  /* 0x000000ff0300720c */ /* 0x002fda0004705670 */
[----:B0-23--:R-:W-:Y:S05]  /*0090*/  @P0 BRA `(.L_x_1) ;  /* 0x0000000000200947 */ /* 0x00dfea0003800000 */
[----:B------:R-:W-:Y:S02]  /*00a0*/  ULDC.64 UR4, c[0x0][0x198] ;  /* 0x0000660000047ab9 */ /* 0x000fe40000000a00 */
[----:B------:R-:W-:Y:S02]  /*00b0*/  UIADD3 UR6, UP0, UR4, 0xf0, URZ ;  /* 0x000000f004067890 */ /* 0x000fe4000ff1e03f */
[----:B------:R-:W-:Y:S02]  /*00c0*/  UIADD3 UR4, UP1, UR4, 0x1f0, URZ ;  /* 0x000001f004047890 */ /* 0x000fe4000ff3e03f */
[----:B------:R-:W-:Y:S02]  /*00d0*/  UIADD3.X UR7, URZ, UR5, URZ, UP0, !UPT ;  /* 0x000000053f077290 */ /* 0x000fe400087fe43f */
[----:B------:R-:W-:-:S07]  /*00e0*/  UIADD3.X UR5, URZ, UR5, URZ, UP1, !UPT ;  /* 0x000000053f057290 */ /* 0x000fce0008ffe43f */
[----:B------:R0:W-:Y:S02]  /*00f0*/  UTMACCTL.PF [UR6] ;  /* 0x00000000060079b9 */ /* 0x0001e40008040000 */
[----:B------:R0:W-:Y:S02]  /*0100*/  UTMACCTL.PF [UR4] ;  /* 0x00000000040079b9 */ /* 0x0001e40008040000 */
[----:B0-----:R-:W-:Y:S01]  /*0110*/  NOP ;  /* 0x0000000000007918 */ /* 0x001fe20000000000 */
.L_x_1:
[----:B------:R-:W-:Y:S05]  /*0120*/  BSYNC B0 ;  /* 0x0000000000007941 */ /* 0x000fea0003800000 */
.L_x_0:
[----:B------:R-:W0:Y:S02]  /*0130*/  SHFL.IDX PT, R5, R0, RZ, 0x1f ;  /* 0x00001fff00057589 */ /* 0x000e2400000e0000 */
[----:B0-----:R-:W-:-:S13]  /*0140*/  ISETP.NE.AND P0, PT, R5, RZ, PT ;  /* 0x000000ff0500720c */ /* 0x001fda0003f05270 */
[----:B------:R-:W-:Y:S05]  /*0150*/  @P0 BRA `(.L_x_2) ;  /* 0x0000000000480947 */ /* 0x000fea0003800000 */
[----:B------:R-:W0:Y:S01]  /*0160*/  S2UR UR8, SR_CgaCtaId ;  /* 0x00000000000879c3 */ /* 0x000e220000008800 */
[----:B------:R-:W-:Y:S01]  /*0170*/  UMOV UR4, 0x400 ;  /* 0x0000040000047882 */ /* 0x000fe20000000000 */
[----:B------:R-:W-:Y:S01]  /*0180*/  UMOV UR5, 0x1 ;  /* 0x0000000100057882 */ /* 0x000fe20000000000 */
[----:B------:R-:W-:Y:S01]  /*0190*/  UMOV UR6, 0x4 ;  /* 0x0000000400067882 */ /* 0x000fe20000000000 */
[----:B------:R-:W-:Y:S01]  /*01a0*/  ELECT P0, URZ, PT ;  /* 0x00000000003f782f */ /* 0x000fe20003800000 */
[----:B------:R-:W-:-:S04]  /*01b0*/  UIADD3 UR6, -UR6, 0x100000, URZ ;  /* 0x0010000006067890 */ /* 0x000fc8000fffe13f */
[----:B------:R-:W-:Y:S02]  /*01c0*/  USHF.L.U32 UR7, UR6, 0xb, URZ ;  /* 0x0000000b06077899 */ /* 0x000fe4000800063f */
[----:B------:R-:W-:Y:S02]  /*01d0*/  USHF.L.U32 UR6, UR6, 0x1, URZ ;  /* 0x0000000106067899 */ /* 0x000fe4000800063f */
[----:B0-----:R-:W-:Y:S02]  /*01e0*/  ULEA UR8, UR8, UR4, 0x18 ;  /* 0x0000000408087291 */ /* 0x001fe4000f8ec03f */
[----:B------:R-:W-:-:S04]  /*01f0*/  UIADD3 UR4, -UR5, 0x100000, URZ ;  /* 0x0010000005047890 */ /* 0x000fc8000fffe13f */
[----:B------:R-:W-:Y:S02]  /*0200*/  USHF.L.U32 UR5, UR4, 0xb, URZ ;  /* 0x0000000b04057899 */ /* 0x000fe4000800063f */
[----:B------:R-:W-:Y:S01]  /*0210*/  USHF.L.U32 UR4, UR4, 0x1, URZ ;  /* 0x0000000104047899 */ /* 0x000fe2000800063f */
[----:B------:R-:W0:Y:S11]  /*0220*/  FENCE.VIEW.ASYNC.S ;  /* 0x00000000000073c6 */ /* 0x000e360000000000 */
[----:B0-----:R0:W1:Y:S01]  /*0230*/  SYNCS.EXCH.64 URZ, [UR8], UR4 ;  /* 0x00000004083f75b2 */ /* 0x0010620008000100 */
[----:B------:R0:W2:Y:S01]  /*0240*/  SYNCS.EXCH.64 URZ, [UR8+0x10], UR6 ;  /* 0x00001006083f75b2 */ /* 0x0000a20008000100 */
[----:B------:R0:W3:Y:S01]  /*0250*/  SYNCS.EXCH.64 URZ, [UR8+0x8], UR4 ;  /* 0x00000804083f75b2 */ /* 0x0000e20008000100 */
[----:B------:R0:W4:Y:S01]  /*0260*/  SYNCS.EXCH.64 URZ, [UR8+0x18], UR6 ;  /* 0x00001806083f75b2 */ /* 0x0001220008000100 */
[----:B------:R-:W-:Y:S01]  /*0270*/  NOP ;  /* 0x0000000000007918 */ /* 0x000fe20000000000 */
.L_x_2:
[----:B------:R-:W-:Y:S01]  /*0280*/  SHF.R.S32.HI R4, RZ, 0x1f, R23 ;  /* 0x0000001fff047819 */ /* 0x000fe20000011417 */
[----:B------:R-:W5:Y:S01]  /*0290*/  SHFL.IDX PT, R0, R0, RZ, 0x1f ;  /* 0x00001fff00007589 */ /* 0x000f6200000e0000 */
[----:B0-----:R-:W0:Y:S01]  /*02a0*/  S2UR UR8, SR_CTAID.X ;  /* 0x00000000000879c3 */ /* 0x001e220000002500 */
[----:B------:R-:W-:Y:S02]  /*02b0*/  ELECT P0, URZ, PT ;  /* 0x00000000003f782f */ /* 0x000fe40003800000 */
[----:B------:R-:W-:Y:S01]  /*02c0*/  LEA.HI R4, R4, R23, RZ, 0x7 ;  /* 0x0000001704047211 */ /* 0x000fe200078f38ff */
[----:B------:R-:W-:Y:S01]  /*02d0*/  ULDC UR4, c[0x0][0x150] ;  /* 0x0000540000047ab9 */ /* 0x000fe20000000800 */
[----:B------:R-:W-:Y:S01]  /*02e0*/  SHF.R.S32.HI R10, RZ, 0x1f, R5 ;  /* 0x0000001fff0a7819 */ /* 0x000fe20000011405 */
[----:B------:R-:W-:Y:S01]  /*02f0*/  NOP ;  /* 0x0000000000007918 */ /* 0x000fe20000000000 */
[----:B------:R-:W-:Y:S01]  /*0300*/  LOP3.LUT R4, R4, 0xffffff80, RZ, 0xc0, !PT ;  /* 0xffffff8004047812 */ /* 0x000fe200078ec0ff */
[----:B------:R-:W-:Y:S01]  /*0310*/  IMAD.MOV.U32 R19, RZ, RZ, 0x1 ;  /* 0x00000001ff137424 */ /* 0x000fe200078e00ff */
[----:B------:R-:W-:Y:S01]  /*0320*/  LEA.HI R10, R10, R5, RZ, 0x2 ;  /* 0x000000050a0a7211 */ /* 0x000fe200078f10ff */
[----:B------:R-:W1:Y:S01]  /*0330*/  LDC R12, c[0x0][0x144] ;  /* 0x00005100ff0c7b82 */ /* 0x000e620000000800 */
[----:B------:R-:W-:Y:S01]  /*0340*/  NOP ;  /* 0x0000000000007918 */ /* 0x000fe20000000000 */
[----:B------:R-:W-:Y:S01]  /*0350*/  IMAD.IADD R8, R23, 0x1, -R4 ;  /* 0x0000000117087824 */ /* 0x000fe200078e0a04 */
[----:B------:R-:W-:Y:S01]  /*0360*/  LOP3.LUT R10, R10, 0x3ffffffc, RZ, 0xc0, !PT ;  /* 0x3ffffffc0a0a7812 */ /* 0x000fe200078ec0ff */
[----:B------:R-:W2:Y:S01]  /*0370*/  S2R R4, SR_CTAID.Y ;  /* 0x0000000000047919 */ /* 0x000ea20000002600 */
[----:B------:R-:W-:-:S02]  /*0380*/  ISETP.NE.AND P3, PT, R2, RZ, PT ;  /* 0x000000ff0200720c */ /* 0x000fc40003f65270 */
[----:B------:R-:W-:Y:S01]  /*0390*/  SHF.R.S32.HI R7, RZ, 0x1f, R8 ;  /* 0x0000001fff077819 */ /* 0x000fe20000011408 */
[----:B------:R-:W-:Y:S01]  /*03a0*/  IMAD.IADD R10, R5, 0x1, -R10 ;  /* 0x00000001050a7824 */ /* 0x000fe200078e0a0a */
[----:B------:R-:W3:Y:S02]  /*03b0*/  LDC R14, c[0x0][0x140] ;  /* 0x00005000ff0e7b82 */ /* 0x000ee40000000800 */
[----:B------:R-:W-:Y:S02]  /*03c0*/  LEA.HI R7, R7, R8, RZ, 0x3 ;  /* 0x0000000807077211 */ /* 0x000fe400078f18ff */
[----:B-----5:R-:W-:Y:S02]  /*03d0*/  ISETP.NE.OR P0, PT, R0, RZ, !P0 ;  /* 0x000000ff0000720c */ /* 0x020fe40004705670 */
[----:B------:R-:W-:Y:S02]  /*03e0*/  SHF.R.S32.HI R0, RZ, 0x3, R7 ;  /* 0x00000003ff007819 */ /* 0x000fe40000011407 */
[----:B0-----:R-:W-:-:S02]  /*03f0*/  I2FP.F32.U32 R9, UR8 ;  /* 0x0000000800097c45 */ /* 0x001fc40008201000 */
[----:B------:R-:W-:-:S03]  /*0400*/  SHF.R.S32.HI R7, RZ, 0x1f, R7 ;  /* 0x0000001fff077819 */ /* 0x000fc60000011407 */
[----:B------:R-:W-:Y:S01]  /*0410*/  FMUL R11, R9, UR4 ;  /* 0x00000004090b7c20 */ /* 0x000fe20008400000 */
[----:B------:R-:W-:Y:S01]  /*0420*/  LEA.HI R7, R7, R0, RZ, 0x2 ;  /* 0x0000000007077211 */ /* 0x000fe200078f10ff */
[----:B------:R-:W-:Y:S01]  /*0430*/  ULDC UR4, c[0x0][0x154] ;  /* 0x0000550000047ab9 */ /* 0x000fe20000000800 */
[----:B------:R-:W0:Y:S01]  /*0440*/  LDC R9, c[0x0][0x148] ;  /* 0x00005200ff097b82 */ /* 0x000e220000000800 */
[----:B------:R-:W-:Y:S01]  /*0450*/  VOTEU.ALL UP0, P0 ;  /* 0x00000000003f7886 */ /* 0x000fe20000000000 */
[----:B------:R-:W-:Y:S01]  /*0460*/  LOP3.LUT R7, R7, 0xfffffffc, RZ, 0xc0, !PT ;  /* 0xfffffffc07077812 */ /* 0x000fe200078ec0ff */
[----:B------:R-:W5:Y:S01]  /*0470*/  F2I.U32.TRUNC.NTZ R11, R11 ;  /* 0x0000000b000b7305 */ /* 0x000f62000020f000 */
[----:B------:R-:W-:Y:S02]  /*0480*/  VOTEU.ALL UP1, P0 ;  /* 0x00000000003f7886 */ /* 0x000fe40000020000 */
[----:B------:R-:W-:Y:S01]  /*0490*/  @!UP0 UMOV UR6, 0x400 ;  /* 0x0000040000068882 */ /* 0x000fe20000000000 */
[----:B------:R-:W-:Y:S01]  /*04a0*/  IMAD.IADD R7, R0, 0x1, -R7 ;  /* 0x0000000100077824 */ /* 0x000fe200078e0a07 */
[----:B------:R-:W4:Y:S01]  /*04b0*/  @!UP0 S2UR UR7, SR_CgaCtaId ;  /* 0x00000000000789c3 */ /* 0x000f220000008800 */
[----:B------:R-:W-:-:S02]  /*04c0*/  SHF.R.S32.HI R0, RZ, 0x1f, R3 ;  /* 0x0000001fff007819 */ /* 0x000fc40000011403 */
[----:B------:R-:W-:Y:S01]  /*04d0*/  IMAD R10, R10, 0x4, R7 ;  /* 0x000000040a0a7824 */ /* 0x000fe200078e0207 */
[----:B--2---:R-:W-:Y:S02]  /*04e0*/  I2FP.F32.U32 R13, R4 ;  /* 0x00000004000d7245 */ /* 0x004fe40000201000 */
[----:B------:R-:W-:Y:S02]  /*04f0*/  LEA.HI R0, R0, R3, RZ, 0x2 ;  /* 0x0000000300007211 */ /* 0x000fe400078f10ff */
[----:B------:R-:W-:Y:S01]  /*0500*/  LEA.HI R7, R10, R10, RZ, 0x1 ;  /* 0x0000000a0a077211 */ /* 0x000fe200078f08ff */
[----:B------:R-:W-:Y:S01]  /*0510*/  FMUL R13, R13, UR4 ;  /* 0x000000040d0d7c20 */ /* 0x000fe20008400000 */
[----:B-----5:R-:W-:Y:S01]  /*0520*/  IMAD.MOV R15, RZ, RZ, -R11 ;  /* 0x000000ffff0f7224 */ /* 0x020fe200078e0a0b */
[----:B------:R-:W-:Y:S01]  /*0530*/  LOP3.LUT R0, R0, 0xfffffffc, RZ, 0xc0, !PT ;  /* 0xfffffffc00007812 */ /* 0x000fe200078ec0ff */
[----:B------:R-:W-:Y:S01]  /*0540*/  UMOV UR4, 0x20 ;  /* 0x0000002000047882 */ /* 0x000fe20000000000 */
[----:B------:R-:W-:Y:S01]  /*0550*/  LOP3.LUT R11, R7, 0xfffffffe, RZ, 0xc0, !PT ;  /* 0xfffffffe070b7812 */ /* 0x000fe200078ec0ff */
[----:B-1----:R-:W-:Y:S01]  /*0560*/  IMAD R7, R12, R15, UR8 ;  /* 0x000000080c077e24 */ /* 0x002fe2000f8e020f */
[----:B------:R-:W1:Y:S01]  /*0570*/  F2I.U32.TRUNC.NTZ R13, R13 ;  /* 0x0000000d000d7305 */ /* 0x000e62000020f000 */
[----:B------:R-:W-:Y:S01]  /*0580*/  IMAD.IADD R3, R3, 0x1, -R0 ;  /* 0x0000000103037824 */ /* 0x000fe200078e0a00 */
[----:B------:R-:W-:-:S04]  /*0590*/  @!UP0 UIADD3 UR4, -UR4, 0x100000, URZ ;  /* 0x0010000004048890 */ /* 0x000fc8000fffe13f */
[----:B------:R-:W-:Y:S02]  /*05a0*/  @!UP0 USHF.L.U32 UR5, UR4, 0xb, URZ ;  /* 0x0000000b04058899 */ /* 0x000fe4000800063f */
[----:B------:R-:W-:Y:S01]  /*05b0*/  @!UP0 USHF.L.U32 UR4, UR4, 0x1, URZ ;  /* 0x0000000104048899 */ /* 0x000fe2000800063f */
[----:B------:R-:W-:Y:S01]  /*05c0*/  IMAD.IADD R12, R10, 0x1, -R11 ;  /* 0x000000010a0c7824 */ /* 0x000fe200078e0a0b */
[----:B---3--:R-:W-:Y:S01]  /*05d0*/  ISETP.EQ.U32.AND P2, PT, R14, 0x1, PT ;  /* 0x000000010e00780c */ /* 0x008fe20003f42070 */
[----:B------:R-:W-:Y:S01]  /*05e0*/  IMAD.SHL.U32 R11, R10, 0x4, RZ ;  /* 0x000000040a0b7824 */ /* 0x000fe200078e00ff */
[C---:B------:R-:W-:Y:S02]  /*05f0*/  ISETP.NE.AND P1, PT, R3.reuse, 0x3, PT ;  /* 0x000000030300780c */ /* 0x040fe40003f25270 */
[----:B------:R-:W-:Y:S01]  /*0600*/  ISETP.NE.AND P4, PT, R12, R7, PT ;  /* 0x000000070c00720c */ /* 0x000fe20003f85270 */
[----:B----4-:R-:W-:Y:S01]  /*0610*/  @!UP0 ULEA UR6, UR7, UR6, 0x18 ;  /* 0x0000000607068291 */ /* 0x010fe2000f8ec03f */
[----:B------:R-:W-:Y:S01]  /*0620*/  LOP3.LUT R22, R10, 0xc, R11, 0x78, !PT ;  /* 0x0000000c0a167812 */ /* 0x000fe200078e780b */
[----:B------:R-:W-:Y:S01]  /*0630*/  VOTEU.ALL UP0, P0 ;  /* 0x00000000003f7886 */ /* 0x000fe20000000000 */
[----:B------:R-:W-:Y:S01]  /*0640*/  LOP3.LUT P0, RZ, R8, 0x7, RZ, 0xc0, !PT ;  /* 0x0000000708ff7812 */ /* 0x000fe2000780c0ff */
[----:B------:R-:W-:Y:S01]  /*0650*/  VIADD R8, R2, 0xffffffff ;  /* 0xffffffff02087836 */ /* 0x000fe20000000000 */
[----:B------:R-:W-:Y:S01]  /*0660*/  ISETP.EQ.OR P1, PT, R3, RZ, !P1 ;  /* 0x000000ff0300720c */ /* 0x000fe20004f22670 */
[----:B-1----:R-:W-:Y:S01]  /*0670*/  IMAD.MOV R24, RZ, RZ, -R13 ;  /* 0x000000ffff187224 */ /* 0x002fe200078e0a0d */
[----:B------:R-:W-:-:S02]  /*0680*/  ISETP.LT.U32.AND P0, PT, R22, 0x2, !P0 ;  /* 0x000000021600780c */ /* 0x000fc40004701070 */
[----:B------:R-:W-:Y:S01]  /*0690*/  ISETP.EQ.AND P1, PT, R2, RZ, P1 ;  /* 0x000000ff0200720c */ /* 0x000fe20000f22270 */
[----:B0-----:R-:W-:Y:S01]  /*06a0*/  IMAD R11, R9, R24, R4 ;  /* 0x00000018090b7224 */ /* 0x001fe200078e0204 */
[----:B------:R-:W-:Y:S01]  /*06b0*/  ISETP.GE.U32.AND P6, PT, R8, 0x2, PT ;  /* 0x000000020800780c */ /* 0x000fe20003fc6070 */
[----:B------:R-:W0:Y:S02]  /*06c0*/  FENCE.VIEW.ASYNC.S ;  /* 0x00000000000073c6 */ /* 0x000e240000000000 */
[----:B0-----:R0:W1:Y:S01]  /*06d0*/  @!UP0 SYNCS.EXCH.64 URZ, [UR6+0x30], UR4 ;  /* 0x00003004063f85b2 */ /* 0x0010620008000100 */
[----:B------:R-:W-:Y:S02]  /*06e0*/  @P4 LEA.HI R0, R22, R22, RZ, 0x1 ;  /* 0x0000001616004211 */ /* 0x000fe400078f08ff */
[----:B------:R-:W-:Y:S02]  /*06f0*/  SEL R18, RZ, 0x1, !P1 ;  /* 0x00000001ff127807 */ /* 0x000fe40004800000 */
[----:B------:R-:W-:-:S02]  /*0700*/  @P4 SHF.R.S32.HI R0, RZ, 0x1, R0 ;  /* 0x00000001ff004819 */ /* 0x000fc40000011400 */
[----:B------:R-:W-:Y:S02]  /*0710*/  SEL R18, R18, 0x2, P6 ;  /* 0x0000000212127807 */ /* 0x000fe40003000000 */
[----:B------:R-:W-:Y:S02]  /*0720*/  @P4 ISETP.NE.AND P5, PT, R0, R11, PT ;  /* 0x0000000b0000420c */ /* 0x000fe40003fa5270 */
[----:B------:R-:W-:Y:S02]  /*0730*/  SEL R0, RZ, 0x1, !P0 ;  /* 0x00000001ff007807 */ /* 0x000fe40004000000 */
[----:B------:R-:W-:Y:S01]  /*0740*/  @P4 SEL R19, RZ, 0x1, P5 ;  /* 0x00000001ff134807 */ /* 0x000fe20002800000 */
[----:B------:R0:W2:Y:S03]  /*0750*/  @!UP1 SYNCS.EXCH.64 URZ, [UR6+0x38], UR4 ;  /* 0x00003804063f95b2 */ /* 0x0000a60008000100 */
[----:B------:R-:W-:Y:S01]  /*0760*/  LOP3.LUT R19, R19, R0, RZ, 0xc0, !PT ;  /* 0x0000000013137212 */ /* 0x000fe200078ec0ff */
[----:B------:R-:W-:Y:S01]  /*0770*/  NOP ;  /* 0x0000000000007918 */ /* 0x000fe20000000000 */
[----:B------:R-:W-:Y:S01]  /*0780*/  LOP3.LUT R0, R23, 0x7f, RZ, 0xc0, !PT ;  /* 0x0000007f17007812 */ /* 0x000fe200078ec0ff */
[----:B------:R-:W-:Y:S06]  /*0790*/  @!P2 BRA `(.L_x_3) ;  /* 0x000000000008a947 */ /* 0x000fec0003800000 */
[----:B-12---:R-:W-:Y:S01]  /*07a0*/  UCGABAR_ARV ;  /* 0x00000000000079c7 */ /* 0x006fe20008000000 */
[----:B------:R-:W-:Y:S05]  /*07b0*/  BRA `(.L_x_4) ;  /* 0x0000000000047947 */ /* 0x000fea0003800000 */
.L_x_3:
[----:B-12---:R-:W-:Y:S01]  /*07c0*/  NOP ;  /* 0x0000000000007918 */ /* 0x006fe20000000000 */
.L_x_4:
[----:B------:R-:W1:Y:S01]  /*07d0*/  LDC R2, c[0x0][0x65c] ;  /* 0x00019700ff027b82 */ /* 0x000e620000000800 */
[----:B------:R-:W-:Y:S02]  /*07e0*/  IMAD.U32 R10, RZ, RZ, UR8 ;  /* 0x00000008ff0a7e24 */ /* 0x000fe4000f8e00ff */
[----:B------:R-:W-:Y:S01]  /*07f0*/  IMAD.MOV.U32 R11, RZ, RZ, RZ ;  /* 0x000000ffff0b7224 */ /* 0x000fe200078e00ff */
[----:B-1----:R-:W-:-:S04]  /*0800*/  ISETP.NE.AND P1, PT, R2, 0x1, PT ;  /* 0x000000010200780c */ /* 0x002fc80003f25270 */
[----:B------:R-:W-:-:S09]  /*0810*/  P2R R5, PR, RZ, 0x2 ;  /* 0x00000002ff057803 */ /* 0x000fd20000000000 */
[----:B------:R-:W1:Y:S01]  /*0820*/  @P1 LDC R17, c[0x0][0x10] ;  /* 0x00000400ff111b82 */ /* 0x000e620000000800 */
[----:B------:R-:W-:Y:S02]  /*0830*/  @P1 IMAD.MOV.U32 R5, RZ, RZ, RZ ;  /* 0x000000ffff051224 */ /* 0x000fe400078e00ff */
[----:B------:R-:W-:-:S05]  /*0840*/  @P1 IMAD.MOV.U32 R15, RZ, RZ, RZ ;  /* 0x000000ffff0f1224 */ /* 0x000fca00078e00ff */
[----:B------:R-:W2:Y:S01]  /*0850*/  @!P1 LDC R13, c[0x0][0xc] ;  /* 0x00000300ff0d9b82 */ /* 0x000ea20000000800 */
[----:B0-----:R-:W-:Y:S01]  /*0860*/  ULDC UR4, c[0x0][0xc] ;  /* 0x0000030000047ab9 */ /* 0x001fe20000000800 */
[----:B------:R-:W-:Y:S01]  /*0870*/  ULDC UR5, c[0x0][0x10] ;  /* 0x0000040000057ab9 */ /* 0x000fe20000000800 */
[----:B------:R-:W-:Y:S01]  /*0880*/  ULDC UR6, c[0x0][0x14] ;  /* 0x0000050000067ab9 */ /* 0x000fe20000000800 */
[----:B------:R-:W-:-:S04]  /*0890*/  UIMAD.WIDE.U32 UR4, UR4, UR5, URZ ;  /* 0x00000005040472a5 */ /* 0x000fc8000f8e003f */
[----:B------:R-:W-:Y:S02]  /*08a0*/  UIMAD.WIDE.U32 UR38, UR4, UR6, URZ ;  /* 0x00000006042672a5 */ /* 0x000fe4000f8e003f */
[----:B------:R-:W-:-:S04]  /*08b0*/  UIMAD UR41, UR5, UR6, URZ ;  /* 0x00000006052972a4 */ /* 0x000fc8000f8e023f */
[----:B------:R-:W-:Y:S01]  /*08c0*/  UIADD3 UR41, UR39, UR41, URZ ;  /* 0x0000002927297290 */ /* 0x000fe2000fffe03f */
[----:B-1----:R-:W-:-:S04]  /*08d0*/  @P1 IMAD.WIDE.U32 R16, R17, UR8, R4 ;  /* 0x0000000811101c25 */ /* 0x002fc8000f8e0004 */
[----:B------:R-:W-:Y:S02]  /*08e0*/  @P1 IMAD.IADD R17, R17, 0x1, R15 ;  /* 0x0000000111111824 */ /* 0x000fe400078e020f */
[----:B--2---:R-:W-:-:S04]  /*08f0*/  @!P1 IMAD.WIDE.U32 R10, R4, R13, R10 ;  /* 0x0000000d040a9225 */ /* 0x004fc800078e000a */
[----:B------:R-:W-:Y:S02]  /*0900*/  @!P1 IMAD.MOV.U32 R16, RZ, RZ, R10 ;  /* 0x000000ffff109224 */ /* 0x000fe400078e000a */
[----:B------:R-:W-:Y:S01]  /*0910*/  @!P1 IMAD.MOV.U32 R17, RZ, RZ, R11 ;  /* 0x000000ffff119224 */ /* 0x000fe200078e000b */
[----:B------:R-:W-:Y:S06]  /*0920*/  @!P2 BRA `(.L_x_5) ;  /* 0x00000000000ca947 */ /* 0x000fec0003800000 */
[----:B------:R-:W-:Y:S01]  /*0930*/  UCGABAR_WAIT ;  /* 0x0000000000007dc7 */ /* 0x000fe20008000000 */
[----:B------:R-:W-:Y:S01]  /*0940*/  CCTL.IVALL ;  /* 0x00000000ff00798f */ /* 0x000fe20002000000 */
[----:B------:R-:W-:Y:S05]  /*0950*/  BRA `(.L_x_6) ;  /* 0x0000000000047947 */ /* 0x000fea0003800000 */
.L_x_5:
[----:B------:R-:W-:Y:S06]  /*0960*/  BAR.SYNC.DEFER_BLOCKING 0x0 ;  /* 0x0000000000007b1d */ /* 0x000fec0000010000 */
.L_x_6:
[----:B------:R-:W-:Y:S05]  /*0970*/  @!P3 BRA `(.L_x_7) ;  /* 0x000000a00068b947 */ /* 0x000fea0003800000 */
[----:B------:R-:W-:-:S13]  /*0980*/  ISETP.GT.U32.AND P0, PT, R8, 0x1, PT ;  /* 0x000000010800780c */ /* 0x000fda0003f04070 */
[----:B------:R-:W-:Y:S05]  /*0990*/  @P0 EXIT ;  /* 0x000000000000094d */ /* 0x000fea0003800000 */
[----:B------:R-:W-:Y:S01]  /*09a0*/  ULDC.64 UR4, c[0x0][0x650] ;  /* 0x0001940000047ab9 */ /* 0x000fe20000000a00 */
[----:B------:R-:W-:Y:S01]  /*09b0*/  PRMT R3, RZ, 0x7610, R3 ;  /* 0x00007610ff037816 */ /* 0x000fe20000000003 */
[----:B------:R-:W-:Y:S01]  /*09c0*/  IMAD.MOV.U32 R125, RZ, RZ, -0x1 ;  /* 0xffffffffff7d7424 */ /* 0x000fe200078e00ff */
[----:B------:R-:W-:Y:S01]  /*09d0*/  ISETP.GE.U32.AND P0, PT, R16, UR4, PT ;  /* 0x0000000410007c0c */ /* 0x000fe2000bf06070 */
[----:B------:R-:W-:Y:S02]  /*09e0*/  IMAD.MOV.U32 R122, RZ, RZ, -0x1 ;  /* 0xffffffffff7a7424 */ /* 0x000fe400078e00ff */
[----:B------:R-:W-:Y:S01]  /*09f0*/  IMAD.MOV.U32 R123, RZ, RZ, -0x1 ;  /* 0xffffffffff7b7424 */ /* 0x000fe200078e00ff */
[----:B------:R-:W-:-:S13]  /*0a00*/  ISETP.GE.U32.AND.EX P0, PT, R17, UR5, PT, P0 ;  /* 0x0000000511007c0c */ /* 0x000fda000bf06100 */
[----:B------:R-:W-:Y:S05]  /*0a10*/  @P0 BRA `(.L_x_8) ;  /* 0x0000000400280947 */ /* 0x000fea0003800000 */
[----:B------:R-:W0:Y:S01]  /*0a20*/  LDC.64 R26, c[0x0][0x628] ;  /* 0x00018a00ff1a7b82 */ /* 0x000e220000000a00 */
[----:B------:R-:W-:Y:S02]  /*0a30*/  IMAD.MOV.U32 R10, RZ, RZ, R16 ;  /* 0x000000ffff0a7224 */ /* 0x000fe400078e0010 */
[----:B------:R-:W-:-:S05]  /*0a40*/  IMAD.MOV.U32 R11, RZ, RZ, R17 ;  /* 0x000000ffff0b7224 */ /* 0x000fca00078e0011 */
[----:B------:R-:W1:Y:S08]  /*0a50*/  LDC R8, c[0x0][0x630] ;  /* 0x00018c00ff087b82 */ /* 0x000e700000000800 */
[----:B------:R-:W2:Y:S01]  /*0a60*/  LDC.64 R28, c[0x0][0x620] ;  /* 0x00018800ff1c7b82 */ /* 0x000ea20000000a00 */
[----:B0-----:R-:W-:-:S04]  /*0a70*/  ISETP.NE.U32.AND P0, PT, R26, RZ, PT ;  /* 0x000000ff1a00720c */ /* 0x001fc80003f05070 */
[----:B------:R-:W-:-:S13]  /*0a80*/  ISETP.NE.AND.EX P0, PT, R27, RZ, PT, P0 ;  /* 0x000000ff1b00720c */ /* 0x000fda0003f05300 */
[----:B-12---:R-:W-:Y:S05]  /*0a90*/  @!P0 BRA `(.L_x_9) ;  /* 0x0000000000288947 */ /* 0x006fea0003800000 */
[----:B------:R-:W0:Y:S02]  /*0aa0*/  LDC R3, c[0x0][0x634] ;  /* 0x00018d00ff037b82 */ /* 0x000e240000000800 */
[----:B0-----:R-:W-:-:S05]  /*0ab0*/  IADD3 R3, P0, R16, R3, RZ ;  /* 0x0000000310037210 */ /* 0x001fca0007f1e0ff */
[----:B------:R-:W-:-:S04]  /*0ac0*/  IMAD.X R21, RZ, RZ, R17, P0 ;  /* 0x000000ffff157224 */ /* 0x000fc800000e0611 */
[----:B------:R-:W-:-:S04]  /*0ad0*/  IMAD.WIDE.U32 R10, R21, R26, RZ ;  /* 0x0000001a150a7225 */ /* 0x000fc800078e00ff */
[----:B------:R-:W-:-:S04]  /*0ae0*/  IMAD.WIDE.U32 R12, P0, R3, R27, R10 ;  /* 0x0000001b030c7225 */ /* 0x000fc8000780000a */
[----:B------:R-:W-:-:S04]  /*0af0*/  IMAD.WIDE.U32 R10, R3, R26, RZ ;  /* 0x0000001a030a7225 */ /* 0x000fc800078e00ff */
[----:B------:R-:W-:Y:S01]  /*0b00*/  IMAD.X R15, RZ, RZ, RZ, P0 ;  /* 0x000000ffff0f7224 */ /* 0x000fe200000e06ff */
[----:B------:R-:W-:Y:S01]  /*0b10*/  IADD3 RZ, P0, R11, R12, RZ ;  /* 0x0000000c0bff7210 */ /* 0x000fe20007f1e0ff */
[----:B------:R-:W-:-:S04]  /*0b20*/  IMAD.MOV.U32 R14, RZ, RZ, R13 ;  /* 0x000000ffff0e7224 */ /* 0x000fc800078e000d */
[----:B------:R-:W-:-:S08]  /*0b30*/  IMAD.WIDE.U32.X R10, R21, R27, R14, P0 ;  /* 0x0000001b150a7225 */ /* 0x000fd000000e040e */
.L_x_9:
[----:B------:R-:W0:Y:S01]  /*0b40*/  LDC.64 R32, c[0x0][0x640] ;  /* 0x00019000ff207b82 */ /* 0x000e220000000a00 */
[--C-:B------:R-:W-:Y:S01]  /*0b50*/  SHF.R.U64 R123, R10, R8, R11.reuse ;  /* 0x000000080a7b7219 */ /* 0x100fe2000000120b */
[----:B------:R-:W-:Y:S01]  /*0b60*/  IMAD R24, R9, R24, R4 ;  /* 0x0000001809187224 */ /* 0x000fe200078e0204 */
[----:B------:R-:W-:Y:S01]  /*0b70*/  SHF.R.U32.HI R3, RZ, R8, R11 ;  /* 0x00000008ff037219 */ /* 0x000fe2000001160b */
[----:B------:R-:W-:Y:S01]  /*0b80*/  IMAD.MOV.U32 R25, RZ, RZ, 0x1 ;  /* 0x00000001ff197424 */ /* 0x000fe200078e00ff */
[----:B------:R-:W-:-:S03]  /*0b90*/  IADD3 R5, P0, RZ, -R123, RZ ;  /* 0x8000007bff057210 */ /* 0x000fc60007f1e0ff */
[----:B------:R-:W1:Y:S02]  /*0ba0*/  LDC R12, c[0x0][0x618] ;  /* 0x00018600ff0c7b82 */ /* 0x000e640000000800 */
[----:B------:R-:W-:Y:S02]  /*0bb0*/  IMAD.X R3, RZ, RZ, ~R3, P0 ;  /* 0x000000ffff037224 */ /* 0x000fe400000e0e03 */
[----:B------:R-:W-:-:S04]  /*0bc0*/  IMAD.WIDE.U32 R10, R5, R28, R16 ;  /* 0x0000001c050a7225 */ /* 0x000fc800078e0010 */
[----:B------:R-:W2:Y:S01]  /*0bd0*/  LDC R20, c[0x0][0x608] ;  /* 0x00018200ff147b82 */ /* 0x000ea20000000800 */
[----:B------:R-:W-:Y:S02]  /*0be0*/  IMAD R8, R3, R28, RZ ;  /* 0x0000001c03087224 */ /* 0x000fe400078e02ff */
[----:B------:R-:W-:Y:S02]  /*0bf0*/  IMAD.MOV.U32 R3, RZ, RZ, -0x1 ;  /* 0xffffffffff037424 */ /* 0x000fe400078e00ff */
[----:B------:R-:W-:-:S03]  /*0c00*/  IMAD R5, R5, R29, R8 ;  /* 0x0000001d05057224 */ /* 0x000fc600078e0208 */
[----:B------:R-:W3:Y:S01]  /*0c10*/  LDC R30, c[0x0][0x658] ;  /* 0x00019600ff1e7b82 */ /* 0x000ee20000000800 */
[----:B------:R-:W-:Y:S01]  /*0c20*/  IMAD.IADD R5, R11, 0x1, R5 ;  /* 0x000000010b057824 */ /* 0x000fe200078e0205 */
[----:B0-----:R-:W-:-:S04]  /*0c30*/  ISETP.NE.U32.AND P0, PT, R32, RZ, PT ;  /* 0x000000ff2000720c */ /* 0x001fc80003f05070 */
[----:B------:R-:W-:Y:S02]  /*0c40*/  ISETP.NE.AND.EX P0, PT, R33, RZ, PT, P0 ;  /* 0x000000ff2100720c */ /* 0x000fe40003f05300 */
[----:B------:R-:W0:Y:S01]  /*0c50*/  LDC R26, c[0x0][0x600] ;  /* 0x00018000ff1a7b82 */ /* 0x000e220000000800 */
[-CC-:B-1----:R-:W-:Y:S02]  /*0c60*/  SHF.R.U64 R14, R10, R12.reuse, R5.reuse ;  /* 0x0000000c0a0e7219 */ /* 0x182fe40000001205 */
[----:B------:R-:W-:-:S05]  /*0c70*/  SHF.R.U32.HI R5, RZ, R12, R5 ;  /* 0x0000000cff057219 */ /* 0x000fca0000011605 */
[----:B------:R-:W1:Y:S01]  /*0c80*/  LDC R15, c[0x0][0x648] ;  /* 0x00019200ff0f7b82 */ /* 0x000e620000000800 */
[-CC-:B--2---:R-:W-:Y:S02]  /*0c90*/  SHF.R.U64 R29, R14, R20.reuse, R5.reuse ;  /* 0x000000140e1d7219 */ /* 0x184fe40000001205 */
[----:B------:R-:W-:-:S05]  /*0ca0*/  SHF.R.U32.HI R5, RZ, R20, R5 ;  /* 0x00000014ff057219 */ /* 0x000fca0000011605 */
[----:B------:R-:W2:Y:S01]  /*0cb0*/  LDC R21, c[0x0][0x638] ;  /* 0x00018e00ff157b82 */ /* 0x000ea20000000800 */
[-CC-:B---3--:R-:W-:Y:S02]  /*0cc0*/  SHF.R.U64 R20, R29, R30.reuse, R5.reuse ;  /* 0x0000001e1d147219 */ /* 0x188fe40000001205 */
[-C--:B------:R-:W-:Y:S02]  /*0cd0*/  SHF.L.U32 R3, R3, R30.reuse, RZ ;  /* 0x0000001e03037219 */ /* 0x080fe400000006ff */
[----:B------:R-:W-:Y:S01]  /*0ce0*/  SHF.R.U32.HI R5, RZ, R30, R5 ;  /* 0x0000001eff057219 */ /* 0x000fe20000011605 */
[----:B------:R-:W-:Y:S01]  /*0cf0*/  IMAD.MOV.U32 R4, RZ, RZ, R20 ;  /* 0x000000ffff047224 */ /* 0x000fe200078e0014 */
[----:B------:R-:W-:Y:S01]  /*0d00*/  LOP3.LUT R12, RZ, R3, RZ, 0x33, !PT ;  /* 0x00000003ff0c7212 */ /* 0x000fe200078e33ff */
[----:B------:R-:W3:Y:S01]  /*0d10*/  LDC R27, c[0x0][0x610] ;  /* 0x00018400ff1b7b82 */ /* 0x000ee20000000800 */
[----:B------:R-:W-:Y:S05]  /*0d20*/  @!P0 BRA `(.L_x_10) ;  /* 0x0000000000288947 */ /* 0x000fea0003800000 */
[----:B------:R-:W4:Y:S02]  /*0d30*/  LDC R3, c[0x0][0x64c] ;  /* 0x00019300ff037b82 */ /* 0x000f240000000800 */
[----:B----4-:R-:W-:-:S05]  /*0d40*/  IADD3 R3, P0, R20, R3, RZ ;  /* 0x0000000314037210 */ /* 0x010fca0007f1e0ff */
        /* <DEDUP_REMOVED lines=8> */
.L_x_10:
[----:B-1----:R-:W-:Y:S01]  /*0dd0*/  SHF.R.U64 R4, R4, R15, R5 ;  /* 0x0000000f04047219 */ /* 0x002fe20000001205 */
[----:B0-----:R-:W-:Y:S01]  /*0de0*/  VIADD R5, R26, 0xffffffff ;  /* 0xffffffff1a057836 */ /* 0x001fe20000000000 */
[----:B------:R-:W-:Y:S02]  /*0df0*/  SHF.L.U32 R3, R25, R30, RZ ;  /* 0x0000001e19037219 */ /* 0x000fe400000006ff */
[----:B------:R-:W-:Y:S01]  /*0e00*/  LOP3.LUT R12, R29, R12, RZ, 0xc0, !PT ;  /* 0x0000000c1d0c7212 */ /* 0x000fe200078ec0ff */
[----:B------:R-:W-:Y:S01]  /*0e10*/  IMAD.MOV R8, RZ, RZ, -R4 ;  /* 0x000000ffff087224 */ /* 0x000fe200078e0a04 */
[----:B------:R-:W-:-:S03]  /*0e20*/  SEL R7, R7, R24, !P1 ;  /* 0x0000001807077207 */ /* 0x000fc60004800000 */
[----:B------:R-:W-:Y:S01]  /*0e30*/  IMAD R12, R3, R4, R12 ;  /* 0x00000004030c7224 */ /* 0x000fe200078e020c */
[----:B------:R-:W-:Y:S01]  /*0e40*/  LOP3.LUT R4, R14, R5, RZ, 0xc0, !PT ;  /* 0x000000050e047212 */ /* 0x000fe200078ec0ff */
[----:B--2---:R-:W-:Y:S02]  /*0e50*/  IMAD R3, R8, R21, R20 ;  /* 0x0000001508037224 */ /* 0x004fe400078e0214 */
[----:B---3--:R-:W-:Y:S02]  /*0e60*/  IMAD R7, R12, R27, R7 ;  /* 0x0000001b0c077224 */ /* 0x008fe400078e0207 */
[----:B------:R-:W-:Y:S02]  /*0e70*/  IMAD.MOV.U32 R5, RZ, RZ, 0x1 ;  /* 0x00000001ff057424 */ /* 0x000fe400078e00ff */
[----:B------:R-:W-:-:S03]  /*0e80*/  IMAD R4, R3, R26, R4 ;  /* 0x0000001a03047224 */ /* 0x000fc600078e0204 */
[----:B------:R-:W-:Y:S02]  /*0e90*/  PRMT R3, R5, 0x7610, R3 ;  /* 0x0000761005037816 */ /* 0x000fe40000000003 */
[----:B------:R-:W-:Y:S02]  /*0ea0*/  SEL R122, R4, R7, !P1 ;  /* 0x00000007047a7207 */ /* 0x000fe40004800000 */
[----:B------:R-:W-:-:S07]  /*0eb0*/  SEL R125, R7, R4, !P1 ;  /* 0x00000004077d7207 */ /* 0x000fce0004800000 */
.L_x_8:
[----:B------:R-:W-:-:S08]  /*0ec0*/  NOP ;  /* 0x0000000000007918 */ /* 0x000fd00000000000 */
[----:B------:R-:W0:Y:S02]  /*0ed0*/  USETMAXREG.TRY_ALLOC.CTAPOOL UP0, 0xe8 ;  /* 0x000000e8000079c8 */ /* 0x000e240008000600 */
[----:B0-----:R-:W-:-:S13]  /*0ee0*/  PLOP3.LUT P0, PT, PT, PT, UP0, 0x80, 0x0 ;  /* 0x000000000000781c */ /* 0x001fda0003f0f008 */
[----:B------:R-:W-:Y:S05]  /*0ef0*/  @!P0 BRA `(.L_x_8) ;  /* 0xfffffffc00f08947 */ /* 0x000fea000383ffff */
[----:B------:R-:W-:Y:S01]  /*0f00*/  ULDC.64 UR4, c[0x0][0x598] ;  /* 0x0001660000047ab9 */ /* 0x000fe20000000a00 */
[----:B------:R-:W-:Y:S01]  /*0f10*/  ULDC.64 UR36, c[0x0][0x208] ;  /* 0x0000820000247ab9 */ /* 0x000fe20000000a00 */
[----:B------:R-:W-:-:S04]  /*0f20*/  ISETP.NE.U32.AND P0, PT, RZ, UR4, PT ;  /* 0x00000004ff007c0c */ /* 0x000fc8000bf05070 */
[----:B------:R-:W-:-:S13]  /*0f30*/  ISETP.NE.AND.EX P0, PT, RZ, UR5, PT, P0 ;  /* 0x00000005ff007c0c */ /* 0x000fda000bf05300 */
[----:B------:R-:W-:Y:S05]  /*0f40*/  @!P0 BRA `(.L_x_11) ;  /* 0x00000000001c8947 */ /* 0x000fea0003800000 */
[----:B------:R-:W0:Y:S02]  /*0f50*/  LDC.64 R4, c[0x0][0x598] ;  /* 0x00016600ff047b82 */ /* 0x000e240000000a00 */
[----:B0-----:R-:W2:Y:S02]  /*0f60*/  LDG.E.64 R4, desc[UR36][R4.64] ;  /* 0x0000002404047981 */ /* 0x001ea4000c1e1b00 */
[----:B--2---:R-:W-:-:S04]  /*0f70*/  ISETP.NE.U32.AND P0, PT, R4, RZ, PT ;  /* 0x000000ff0400720c */ /* 0x004fc80003f05070 */
[----:B------:R-:W-:-:S13]  /*0f80*/  ISETP.NE.AND.EX P0, PT, R5, RZ, PT, P0 ;  /* 0x000000ff0500720c */ /* 0x000fda0003f05300 */
[----:B------:R-:W-:Y:S05]  /*0f90*/  @!P0 BRA `(.L_x_11) ;  /* 0x0000000000088947 */ /* 0x000fea0003800000 */
[----:B------:R0:W5:Y:S01]  /*0fa0*/  LD.E R124, desc[UR36][R4.64] ;  /* 0x00000024047c7980 */ /* 0x000162000c101900 */
[----:B------:R-:W-:Y:S05]  /*0fb0*/  BRA `(.L_x_12) ;  /* 0x0000000000247947 */ /* 0x000fea0003800000 */
.L_x_11:
[----:B------:R-:W-:Y:S02]  /*0fc0*/  ULDC.64 UR4, c[0x0][0x588] ;  /* 0x0001620000047ab9 */ /* 0x000fe40000000a00 */
[----:B------:R-:W-:-:S04]  /*0fd0*/  ISETP.NE.U32.AND P0, PT, RZ, UR4, PT ;  /* 0x00000004ff007c0c */ /* 0x000fc8000bf05070 */
[----:B------:R-:W-:-:S13]  /*0fe0*/  ISETP.NE.AND.EX P0, PT, RZ, UR5, PT, P0 ;  /* 0x00000005ff007c0c */ /* 0x000fda000bf05300 */
[----:B------:R-:W-:Y:S05]  /*0ff0*/  @!P0 BRA `(.L_x_13) ;  /* 0x00000000000c8947 */ /* 0x000fea0003800000 */
[----:B------:R-:W0:Y:S02]  /*1000*/  LDC.64 R4, c[0x0][0x588] ;  /* 0x00016200ff047b82 */ /* 0x000e240000000a00 */
[----:B0-----:R1:W5:Y:S01]  /*1010*/  LDG.E R124, desc[UR36][R4.64] ;  /* 0x00000024047c7981 */ /* 0x001362000c1e1900 */
[----:B------:R-:W-:Y:S05]  /*1020*/  BRA `(.L_x_12) ;  /* 0x0000000000087947 */ /* 0x000fea0003800000 */
.L_x_13:
[----:B------:R-:W-:Y:S02]  /*1030*/  ULDC UR4, c[0x0][0x580] ;  /* 0x0001600000047ab9 */ /* 0x000fe40000000800 */
[----:B------:R-:W-:-:S07]  /*1040*/  IMAD.U32 R124, RZ, RZ, UR4 ;  /* 0x00000004ff7c7e24 */ /* 0x000fce000f8e00ff */
.L_x_12:
[----:B------:R-:W-:Y:S02]  /*1050*/  ULDC.64 UR4, c[0x0][0x5a0] ;  /* 0x0001680000047ab9 */ /* 0x000fe40000000a00 */
[----:B------:R-:W-:-:S04]  /*1060*/  ISETP.NE.U32.AND P0, PT, RZ, UR4, PT ;  /* 0x00000004ff007c0c */ /* 0x000fc8000bf05070 */
[----:B------:R-:W-:-:S13]  /*1070*/  ISETP.NE.AND.EX P0, PT, RZ, UR5, PT, P0 ;  /* 0x00000005ff007c0c */ /* 0x000fda000bf05300 */
[----:B------:R-:W-:Y:S05]  /*1080*/  @!P0 BRA `(.L_x_14) ;  /* 0x00000000001c8947 */ /* 0x000fea0003800000 */
[----:B01----:R-:W0:Y:S02]  /*1090*/  LDC.64 R4, c[0x0][0x5a0] ;  /* 0x00016800ff047b82 */ /* 0x003e240000000a00 */
[----:B0-----:R-:W2:Y:S02]  /*10a0*/  LDG.E.64 R4, desc[UR36][R4.64] ;  /* 0x0000002404047981 */ /* 0x001ea4000c1e1b00 */
[----:B--2---:R-:W-:-:S04]  /*10b0*/  ISETP.NE.U32.AND P0, PT, R4, RZ, PT ;  /* 0x000000ff0400720c */ /* 0x004fc80003f05070 */
[----:B------:R-:W-:-:S13]  /*10c0*/  ISETP.NE.AND.EX P0, PT, R5, RZ, PT, P0 ;  /* 0x000000ff0500720c */ /* 0x000fda0003f05300 */
[----:B------:R-:W-:Y:S05]  /*10d0*/  @!P0 BRA `(.L_x_14) ;  /* 0x0000000000088947 */ /* 0x000fea0003800000 */
[----:B------:R0:W5:Y:S01]  /*10e0*/  LD.E R126, desc[UR36][R4.64] ;  /* 0x00000024047e7980 */ /* 0x000162000c101900 */
[----:B------:R-:W-:Y:S05]  /*10f0*/  BRA `(.L_x_15) ;  /* 0x0000000000247947 */ /* 0x000fea0003800000 */
.L_x_14:
[----:B------:R-:W-:Y:S02]  /*1100*/  ULDC.64 UR4, c[0x0][0x590] ;  /* 0x0001640000047ab9 */ /* 0x000fe40000000a00 */
[----:B------:R-:W-:-:S04]  /*1110*/  ISETP.NE.U32.AND P0, PT, RZ, UR4, PT ;  /* 0x00000004ff007c0c */ /* 0x000fc8000bf05070 */
[----:B------:R-:W-:-:S13]  /*1120*/  ISETP.NE.AND.EX P0, PT, RZ, UR5, PT, P0 ;  /* 0x00000005ff007c0c */ /* 0x000fda000bf05300 */
[----:B------:R-:W-:Y:S05]  /*1130*/  @!P0 BRA `(.L_x_16) ;  /* 0x00000000000c8947 */ /* 0x000fea0003800000 */
[----:B------:R-:W2:Y:S02]  /*1140*/  LDC.64 R126, c[0x0][0x590] ;  /* 0x00016400ff7e7b82 */ /* 0x000ea40000000a00 */
[----:B--2---:R2:W5:Y:S01]  /*1150*/  LDG.E R126, desc[UR36][R126.64] ;  /* 0x000000247e7e7981 */ /* 0x004562000c1e1900 */
[----:B------:R-:W-:Y:S05]  /*1160*/  BRA `(.L_x_15) ;  /* 0x0000000000087947 */ /* 0x000fea0003800000 */
.L_x_16:
[----:B------:R-:W-:Y:S02]  /*1170*/  ULDC UR4, c[0x0][0x584] ;  /* 0x0001610000047ab9 */ /* 0x000fe40000000800 */
[----:B------:R-:W-:-:S07]  /*1180*/  IMAD.U32 R126, RZ, RZ, UR4 ;  /* 0x00000004ff7e7e24 */ /* 0x000fce000f8e00ff */
.L_x_15:
[----:B------:R-:W-:-:S13]  /*1190*/  LOP3.LUT P0, RZ, R3, 0xff, RZ, 0xc0, !PT ;  /* 0x000000ff03ff7812 */ /* 0x000fda000780c0ff */
[----:B------:R-:W-:Y:S05]  /*11a0*/  @!P0 EXIT ;  /* 0x000000000000894d */ /* 0x000fea0003800000 */
[----:B------:R-:W3:Y:S01]  /*11b0*/  LDC.64 R128, c[0x0][0x5c8] ;  /* 0x00017200ff807b82 */ /* 0x000ee20000000a00 */
[----:B------:R-:W-:Y:S01]  /*11c0*/  ULDC.64 UR4, c[0x0][0x288] ;  /* 0x0000a20000047ab9 */ /* 0x000fe20000000a00 */
[----:B------:R-:W-:Y:S01]  /*11d0*/  LOP3.LUT R6, R6, 0x1, RZ, 0xc0, !PT ;  /* 0x0000000106067812 */ /* 0x000fe200078ec0ff */
[----:B01----:R-:W-:Y:S01]  /*11e0*/  IMAD.U32 R4, RZ, RZ, UR4 ;  /* 0x00000004ff047e24 */ /* 0x003fe2000f8e00ff */
[----:B------:R-:W-:Y:S01]  /*11f0*/  UIADD3 UR4, UR5, 0x7f, URZ ;  /* 0x0000007f05047890 */ /* 0x000fe2000fffe03f */
[----:B------:R-:W-:Y:S01]  /*1200*/  SHF.R.U32.HI R3, RZ, 0x2, R23 ;  /* 0x00000002ff037819 */ /* 0x000fe20000011617 */
[----:B------:R-:W-:Y:S01]  /*1210*/  IMAD.MOV.U32 R121, RZ, RZ, RZ ;  /* 0x000000ffff797224 */ /* 0x000fe200078e00ff */
[----:B------:R-:W-:Y:S01]  /*1220*/  SHF.R.U32.HI R0, RZ, 0x1, R0 ;  /* 0x00000001ff007819 */ /* 0x000fe20000011600 */
[----:B------:R-:W-:Y:S01]  /*1230*/  USHF.R.S32.HI UR5, URZ, 0x1f, UR4 ;  /* 0x0000001f3f057899 */ /* 0x000fe20008011404 */
[----:B------:R-:W-:Y:S01]  /*1240*/  IMAD.SHL.U32 R120, R6, 0x40, RZ ;  /* 0x0000004006787824 */ /* 0x000fe200078e00ff */
[----:B------:R-:W-:Y:S01]  /*1250*/  LOP3.LUT R3, R3, 0x7, RZ, 0xc0, !PT ;  /* 0x0000000703037812 */ /* 0x000fe200078ec0ff */
[----:B------:R-:W-:Y:S01]  /*1260*/  UMOV UR40, URZ ;  /* 0x0000003f00287c82 */ /* 0x000fe20008000000 */
[----:B------:R-:W-:Y:S01]  /*1270*/  LOP3.LUT R0, R0, 0x30, RZ, 0xc0, !PT ;  /* 0x0000003000007812 */ /* 0x000fe200078ec0ff */
[----:B------:R-:W-:Y:S01]  /*1280*/  ULEA.HI UR5, UR5, UR4, URZ, 0x7 ;  /* 0x0000000405057291 */ /* 0x000fe2000f8f383f */
[--C-:B------:R-:W-:Y:S01]  /*1290*/  LOP3.LUT R120, R120, 0x40, R3.reuse, 0xe2, !PT ;  /* 0x0000004078787812 */ /* 0x100fe200078ee203 */
[----:B------:R-:W-:Y:S01]  /*12a0*/  UMOV UR42, URZ ;  /* 0x0000003f002a7c82 */ /* 0x000fe20008000000 */
[-C--:B------:R-:W-:Y:S01]  /*12b0*/  IADD3 R3, RZ, -R0.reuse, -R3 ;  /* 0x80000000ff037210 */ /* 0x080fe20007ffe803 */
[----:B------:R-:W-:Y:S01]  /*12c0*/  USHF.R.S32.HI UR43, URZ, 0x7, UR5 ;  /* 0x000000073f2b7899 */ /* 0x000fe20008011405 */
[----:B--2---:R-:W-:Y:S01]  /*12d0*/  LOP3.LUT R127, R23, 0x3, RZ, 0xc0, !PT ;  /* 0x00000003177f7812 */ /* 0x004fe200078ec0ff */
[----:B------:R-:W-:Y:S01]  /*12e0*/  ULDC UR4, c[0x0][0x284] ;  /* 0x0000a10000047ab9 */ /* 0x000fe20000000800 */
[----:B------:R-:W-:Y:S01]  /*12f0*/  LOP3.LUT R120, R120, R0, RZ, 0xfc, !PT ;  /* 0x0000000078787212 */ /* 0x000fe200078efcff */
[----:B------:R-:W-:Y:S01]  /*1300*/  UISETP.LT.AND UP0, UPT, UR43, 0x1, UPT ;  /* 0x000000012b00788c */ /* 0x000fe2000bf01270 */
[----:B------:R-:W-:Y:S01]  /*1310*/  IMAD R3, R6, -0x40, R3 ;  /* 0xffffffc006037824 */ /* 0x000fe200078e0203 */
[----:B------:R-:W-:Y:S01]  /*1320*/  LOP3.LUT R130, R18, 0x1, RZ, 0xfc, !PT ;  /* 0x0000000112827812 */ /* 0x000fe200078efcff */
[C---:B---3--:R-:W-:Y:S01]  /*1330*/  IMAD.SHL.U32 R131, R128.reuse, 0x100, RZ ;  /* 0x0000010080837824 */ /* 0x048fe200078e00ff */
[----:B------:R-:W-:Y:S01]  /*1340*/  SHF.L.U64.HI R129, R128, 0x8, R129 ;  /* 0x0000000880817819 */ /* 0x000fe20000010281 */
[----:B------:R-:W-:Y:S01]  /*1350*/  USEL UR44, UR43, 0x1, UP0 ;  /* 0x000000012b2c7887 */ /* 0x000fe20008000000 */
[----:B------:R-:W-:-:S02]  /*1360*/  IMAD R127, R127, -0x2, R4 ;  /* 0xfffffffe7f7f7824 */ /* 0x000fc400078e0204 */
[----:B------:R-:W-:Y:S01]  /*1370*/  LOP3.LUT R133, R131, 0x2, RZ, 0xfc, !PT ;  /* 0x0000000283857812 */ /* 0x000fe200078efcff */
[----:B------:R-:W-:Y:S01]  /*1380*/  VIADD R128, R3, UR4 ;  /* 0x0000000403807c36 */ /* 0x000fe20008000000 */
[C---:B------:R-:W-:Y:S01]  /*1390*/  LOP3.LUT R135, R131.reuse, 0x10, RZ, 0xfc, !PT ;  /* 0x0000001083877812 */ /* 0x040fe200078efcff */
[----:B------:R-:W-:Y:S01]  /*13a0*/  UIADD3 UR44, UR43, -UR44, URZ ;  /* 0x8000002c2b2c7290 */ /* 0x000fe2000fffe03f */
[C---:B------:R-:W-:Y:S02]  /*13b0*/  LOP3.LUT R137, R131.reuse, 0x12, RZ, 0xfc, !PT ;  /* 0x0000001283897812 */ /* 0x040fe400078efcff */
[C---:B------:R-:W-:Y:S02]  /*13c0*/  LOP3.LUT R139, R131.reuse, 0x20, RZ, 0xfc, !PT ;  /* 0x00000020838b7812 */ /* 0x040fe400078efcff */
[C---:B------:R-:W-:Y:S02]  /*13d0*/  LOP3.LUT R141, R131.reuse, 0x22, RZ, 0xfc, !PT ;  /* 0x00000022838d7812 */ /* 0x040fe400078efcff */
[----:B------:R-:W-:-:S02]  /*13e0*/  LOP3.LUT R143, R131, 0x30, RZ, 0xfc, !PT ;  /* 0x00000030838f7812 */ /* 0x000fc400078efcff */
[C---:B------:R-:W-:Y:S02]  /*13f0*/  LOP3.LUT R145, R131.reuse, 0x32, RZ, 0xfc, !PT ;  /* 0x0000003283917812 */ /* 0x040fe400078efcff */
[C---:B------:R-:W-:Y:S02]  /*1400*/  LOP3.LUT R147, R131.reuse, 0x40, RZ, 0xfc, !PT ;  /* 0x0000004083937812 */ /* 0x040fe400078efcff */
[C---:B------:R-:W-:Y:S02]  /*1410*/  LOP3.LUT R149, R131.reuse, 0x42, RZ, 0xfc, !PT ;  /* 0x0000004283957812 */ /* 0x040fe400078efcff */
[C---:B------:R-:W-:Y:S02]  /*1420*/  LOP3.LUT R151, R131.reuse, 0x50, RZ, 0xfc, !PT ;  /* 0x0000005083977812 */ /* 0x040fe400078efcff */
[C---:B------:R-:W-:Y:S02]  /*1430*/  LOP3.LUT R153, R131.reuse, 0x52, RZ, 0xfc, !PT ;  /* 0x0000005283997812 */ /* 0x040fe400078efcff */
[----:B------:R-:W-:-:S02]  /*1440*/  LOP3.LUT R155, R131, 0x60, RZ, 0xfc, !PT ;  /* 0x00000060839b7812 */ /* 0x000fc400078efcff */
[C---:B------:R-:W-:Y:S02]  /*1450*/  LOP3.LUT R157, R131.reuse, 0x62, RZ, 0xfc, !PT ;  /* 0x00000062839d7812 */ /* 0x040fe400078efcff */
[----:B------:R-:W-:-:S07]  /*1460*/  LOP3.LUT R159, R131, 0x70, RZ, 0xfc, !PT ;  /* 0x00000070839f7812 */ /* 0x000fce00078efcff */
.L_x_224:
[----:B------:R-:W-:Y:S01]  /*1470*/  LOP3.LUT R0, R23, 0x80, RZ, 0xc0, !PT ;  /* 0x0000008017007812 */ /* 0x000fe200078ec0ff */
[----:B------:R-:W0:Y:S01]  /*1480*/  S2UR UR7, SR_CgaCtaId ;  /* 0x00000000000779c3 */ /* 0x000e220000008800 */
[----:B------:R-:W-:Y:S02]  /*1490*/  UMOV UR6, 0x400 ;  /* 0x0000040000067882 */ /* 0x000fe40000000000 */
[----:B------:R-:W-:-:S06]  /*14a0*/  SHF.R.U32.HI R0, RZ, 0x7, R0 ;  /* 0x00000007ff007819 */ /* 0x000fcc0000011600 */
[----:B-1----:R-:W1:Y:S01]  /*14b0*/  SHFL.IDX PT, R0, R0, RZ, 0x1f ;  /* 0x00001fff00007589 */ /* 0x002e6200000e0000 */
[----:B0-----:R-:W-:Y:S01]  /*14c0*/  ULEA UR6, UR7, UR6, 0x18 ;  /* 0x0000000607067291 */ /* 0x001fe2000f8ec03f */
[----:B-1----:R-:W-:-:S13]  /*14d0*/  R2UR UR4, R0 ;  /* 0x00000000000472ca */ /* 0x002fda00000e0000 */
[----:B------:R-:W-:-:S04]  /*14e0*/  ULEA.HI UR5, UR4, UR4, URZ, 0x1 ;  /* 0x0000000404057291 */ /* 0x000fc8000f8f083f */
[----:B------:R-:W-:-:S04]  /*14f0*/  ULOP3.LUT UR5, UR5, 0x7fffe, URZ, 0xc0, !UPT ;  /* 0x0007fffe05057892 */ /* 0x000fc8000f8ec03f */
[----:B------:R-:W-:-:S03]  /*1500*/  UIADD3 UR5, UR4, -UR5, URZ ;  /* 0x8000000504057290 */ /* 0x000fc6000fffe03f */
[----:B------:R-:W-:Y:S01]  /*1510*/  ULDC UR4, c[0x0][0x28c] ;  /* 0x0000a30000047ab9 */ /* 0x000fe20000000800 */
[----:B------:R-:W-:Y:S01]  /*1520*/  ULEA UR5, UR5, UR6, 0xd ;  /* 0x0000000605057291 */ /* 0x000fe2000f8e683f */
[----:B------:R-:W-:-:S03]  /*1530*/  ISETP.LT.AND P0, PT, RZ, UR4, PT ;  /* 0x00000004ff007c0c */ /* 0x000fc6000bf01270 */
[----:B------:R-:W-:-:S04]  /*1540*/  UIADD3 UR5, UR5, 0x100, URZ ;  /* 0x0000010005057890 */ /* 0x000fc8000fffe03f */
[----:B------:R-:W-:-:S04]  /*1550*/  USHF.R.U32.HI UR5, URZ, 0x4, UR5 ;  /* 0x000000043f057899 */ /* 0x000fc80008011605 */
[----:B------:R-:W-:-:S04]  /*1560*/  ULOP3.LUT UR5, UR5, 0x3fff, URZ, 0xc0, !UPT ;  /* 0x00003fff05057892 */ /* 0x000fc8000f8ec03f */
[----:B------:R-:W-:Y:S01]  /*1570*/  ULOP3.LUT UR45, UR5, 0x10000, URZ, 0xfc, !UPT ;  /* 0x00010000052d7892 */ /* 0x000fe2000f8efc3f */
[----:B--234-:R-:W-:Y:S11]  /*1580*/  @P0 BRA `(.L_x_17) ;  /* 0x0000000000400947 */ /* 0x01cff60003800000 */
[----:B------:R-:W-:Y:S01]  /*1590*/  MOV R0, 0x0 ;  /* 0x0000000000007802 */ /* 0x000fe20000000f00 */
[----:B------:R-:W-:Y:S01]  /*15a0*/  ULDC.64 UR4, c[0x4][0x68] ;  /* 0x01001a0000047ab9 */ /* 0x000fe20000000a00 */
[----:B------:R-:W-:Y:S01]  /*15b0*/  ULDC.64 UR6, c[0x4][0x8] ;  /* 0x0100020000067ab9 */ /* 0x000fe20000000a00 */
[----:B------:R-:W-:Y:S01]  /*15c0*/  IMAD.U32 R4, RZ, RZ, UR4 ;  /* 0x00000004ff047e24 */ /* 0x000fe2000f8e00ff */
[----:B------:R0:W1:Y:S01]  /*15d0*/  LDC.64 R14, c[0x4][R0] ;  /* 0x01000000000e7b82 */ /* 0x0000620000000a00 */
[----:B------:R-:W-:Y:S01]  /*15e0*/  IMAD.U32 R5, RZ, RZ, UR5 ;  /* 0x00000005ff057e24 */ /* 0x000fe2000f8e00ff */
[----:B------:R-:W-:Y:S01]  /*15f0*/  ULDC.64 UR4, c[0x4][0x70] ;  /* 0x01001c0000047ab9 */ /* 0x000fe20000000a00 */
[----:B------:R-:W-:Y:S02]  /*1600*/  IMAD.U32 R10, RZ, RZ, UR6 ;  /* 0x00000006ff0a7e24 */ /* 0x000fe4000f8e00ff */
[----:B------:R-:W-:Y:S02]  /*1610*/  IMAD.U32 R6, RZ, RZ, UR4 ;  /* 0x00000004ff067e24 */ /* 0x000fe4000f8e00ff */
[----:B------:R-:W-:-:S02]  /*1620*/  IMAD.U32 R7, RZ, RZ, UR5 ;  /* 0x00000005ff077e24 */ /* 0x000fc4000f8e00ff */
[----:B------:R-:W-:Y:S02]  /*1630*/  IMAD.U32 R11, RZ, RZ, UR7 ;  /* 0x00000007ff0b7e24 */ /* 0x000fe4000f8e00ff */
[----:B------:R-:W-:Y:S02]  /*1640*/  IMAD.MOV.U32 R8, RZ, RZ, 0x1e1 ;  /* 0x000001e1ff087424 */ /* 0x000fe400078e00ff */
[----:B------:R-:W-:Y:S02]  /*1650*/  IMAD.MOV.U32 R12, RZ, RZ, 0x1 ;  /* 0x00000001ff0c7424 */ /* 0x000fe400078e00ff */
[----:B0-----:R-:W-:-:S07]  /*1660*/  IMAD.MOV.U32 R13, RZ, RZ, RZ ;  /* 0x000000ffff0d7224 */ /* 0x001fce00078e00ff */
[----:B------:R-:W-:-:S07]  /*1670*/  LEPC R20, `(.L_x_17) ;  /* 0x000000001014794e */ /* 0x000fce0000000000 */
[----:B-1---5:R-:W-:Y:S05]  /*1680*/  CALL.ABS.NOINC R14 ;  /* 0x000000000e007343 */ /* 0x022fea0003c00000 */
.L_x_17:
[----:B------:R-:W-:-:S13]  /*1690*/  ISETP.NE.AND P0, PT, R130, 0x3, PT ;  /* 0x000000038200780c */ /* 0x000fda0003f05270 */
[----:B------:R-:W-:Y:S05]  /*16a0*/  @!P0 BRA `(.L_x_18) ;  /* 0x0000000000048947 */ /* 0x000fea0003800000 */
[----:B------:R-:W-:Y:S01]  /*16b0*/  BPT.TRAP 0x1 ;  /* 0x000000040000795c */ /* 0x000fe20000300000 */
.L_x_18:
[----:B------:R-:W0:Y:S01]  /*16c0*/  S2UR UR5, SR_CgaCtaId ;  /* 0x00000000000579c3 */ /* 0x000e220000008800 */
[----:B------:R-:W-:Y:S01]  /*16d0*/  UMOV UR4, 0x400 ;  /* 0x0000040000047882 */ /* 0x000fe20000000000 */
[----:B------:R-:W-:Y:S02]  /*16e0*/  IMAD.U32 R0, RZ, RZ, UR40 ;  /* 0x00000028ff007e24 */ /* 0x000fe4000f8e00ff */
[----:B------:R-:W-:-:S03]  /*16f0*/  IMAD.U32 R3, RZ, RZ, UR42 ;  /* 0x0000002aff037e24 */ /* 0x000fc6000f8e00ff */
[----:B------:R-:W-:Y:S01]  /*1700*/  SHF.L.U32 R0, R0, 0x1f, RZ ;  /* 0x0000001f00007819 */ /* 0x000fe200000006ff */
[----:B0-----:R-:W-:-:S06]  /*1710*/  ULEA UR4, UR5, UR4, 0x18 ;  /* 0x0000000405047291 */ /* 0x001fcc000f8ec03f */
[----:B------:R-:W-:-:S04]  /*1720*/  IMAD.U32 R6, RZ, RZ, UR4 ;  /* 0x00000004ff067e24 */ /* 0x000fc8000f8e00ff */
[----:B------:R-:W-:-:S04]  /*1730*/  IMAD R3, R3, 0x8, R6 ;  /* 0x0000000803037824 */ /* 0x000fc800078e0206 */
[----:B------:R0:W1:Y:S01]  /*1740*/  SYNCS.PHASECHK.TRANS64.TRYWAIT P1, [R3+URZ], R0 ;  /* 0x00000000030075a7 */ /* 0x000062000802017f */
[----:B------:R-:W-:Y:S05]  /*1750*/  @!P0 BRA `(.L_x_19) ;  /* 0x0000000000048947 */ /* 0x000fea0003800000 */
[----:B------:R-:W-:Y:S01]  /*1760*/  BPT.TRAP 0x1 ;  /* 0x000000040000795c */ /* 0x000fe20000300000 */
.L_x_19:
[----:B------:R-:W-:-:S05]  /*1770*/  IMAD.U32 R4, RZ, RZ, UR44 ;  /* 0x0000002cff047e24 */ /* 0x000fca000f8e00ff */
[----:B------:R-:W-:Y:S01]  /*1780*/  ISETP.GE.AND P2, PT, R4, 0x1, PT ;  /* 0x000000010400780c */ /* 0x000fe20003f46270 */
[----:B-1----:R-:W-:-:S12]  /*1790*/  @P1 BRA `(.L_x_20) ;  /* 0x0000000000081947 */ /* 0x002fd80003800000 */
[----:B------:R-:W1:Y:S02]  /*17a0*/  SYNCS.PHASECHK.TRANS64.TRYWAIT P1, [R3+URZ], R0 ;  /* 0x00000000030075a7 */ /* 0x000e64000802017f */
[----:B-1----:R-:W-:Y:S05]  /*17b0*/  @!P1 BRA `(.L_x_21) ;  /* 0x000000a800149947 */ /* 0x002fea0003800000 */
.L_x_20:
[----:B------:R-:W-:Y:S05]  /*17c0*/  WARPSYNC.ALL ;  /* 0x0000000000007948 */ /* 0x000fea0003800000 */
[----:B------:R-:W-:Y:S01]  /*17d0*/  R2UR UR4, R6 ;  /* 0x00000000060472ca */ /* 0x000fe200000e0000 */
[----:B------:R-:W-:Y:S01]  /*17e0*/  UIMAD UR8, UR42, 0x1800, UR45 ;  /* 0x000018002a0878a4 */ /* 0x000fe2000f8e022d */
[----:B------:R-:W-:Y:S01]  /*17f0*/  WARPGROUP.ARRIVE ;  /* 0x00000000000079c5 */ /* 0x000fe20000000000 */
[----:B------:R-:W-:Y:S01]  /*1800*/  UMOV UR9, 0x40000040 ;  /* 0x4000004000097882 */ /* 0x000fe20000000000 */
[----:B------:R-:W-:Y:S01]  /*1810*/  UMOV UR11, 0x40000040 ;  /* 0x40000040000b7882 */ /* 0x000fe20000000000 */
[----:B------:R-:W-:Y:S01]  /*1820*/  UIADD3 UR12, UR8, 0x400, URZ ;  /* 0x00000400080c7890 */ /* 0x000fe2000fffe03f */
[----:B------:R-:W-:Y:S01]  /*1830*/  UMOV UR15, UR11 ;  /* 0x0000000b000f7c82 */ /* 0x000fe20008000000 */
[----:B------:R-:W-:Y:S01]  /*1840*/  UMOV UR13, 0x40000040 ;  /* 0x40000040000d7882 */ /* 0x000fe20000000000 */
[----:B------:R-:W-:-:S02]  /*1850*/  UIADD3 UR5, UR8, 0x800, URZ ;  /* 0x0000080008057890 */ /* 0x000fc4000fffe03f */
[----:B------:R-:W-:-:S03]  /*1860*/  UIADD3 UR7, UR8, 0x802, URZ ;  /* 0x0000080208077890 */ /* 0x000fc6000fffe03f */
[----:B------:R-:W-:-:S04]  /*1870*/  UIADD3 UR4, UR4, 0x30100, URZ ;  /* 0x0003010004047890 */ /* 0x000fc8000fffe03f */
[----:B------:R-:W-:-:S04]  /*1880*/  USHF.R.U32.HI UR4, URZ, 0x4, UR4 ;  /* 0x000000043f047899 */ /* 0x000fc80008011604 */
[----:B------:R-:W-:-:S04]  /*1890*/  ULOP3.LUT UR4, UR4, 0x3fff, URZ, 0xc0, !UPT ;  /* 0x00003fff04047892 */ /* 0x000fc8000f8ec03f */
[----:B------:R-:W-:-:S04]  /*18a0*/  ULOP3.LUT UR4, UR4, 0x10000, URZ, 0xfc, !UPT ;  /* 0x0001000004047892 */ /* 0x000fc8000f8efc3f */
[----:B------:R-:W-:-:S07]  /*18b0*/  ULEA UR6, UR42, UR4, 0xa ;  /* 0x000000042a067291 */ /* 0x000fce000f8e503f */
[----:B------:R-:W-:Y:S02]  /*18c0*/  UMOV UR10, UR6 ;  /* 0x00000006000a7c82 */ /* 0x000fe40008000000 */
[----:B------:R-:W-:Y:S01]  /*18d0*/  HGMMA.64x64x16.F32.BF16 R88, gdesc[UR8], RZ, !UPT, gsb0 ;  /* 0x00e00000085879f0 */ /* 0x000fe2000c0018ff */
[----:B------:R-:W-:Y:S01]  /*18e0*/  UMOV UR14, UR10 ;  /* 0x0000000a000e7c82 */ /* 0x000fe20008000000 */
[----:B------:R-:W-:Y:S01]  /*18f0*/  UMOV UR9, 0x40000040 ;  /* 0x4000004000097882 */ /* 0x000fe20000000000 */
[----:B------:R-:W-:Y:S02]  /*1900*/  WARPGROUP.DEPBAR.LE gsb0, 0x0 ;  /* 0x00008000000079c5 */ /* 0x000fe40000010000 */
[----:B------:R-:W-:-:S06]  /*1910*/  WARPGROUP.ARRIVE ;  /* 0x00000000000079c5 */ /* 0x000fcc0000000000 */
[----:B------:R-:W-:Y:S01]  /*1920*/  HGMMA.64x64x16.F32.BF16 R56, gdesc[UR12], RZ, !UPT, gsb0 ;  /* 0x00e000000c3879f0 */ /* 0x000fe2000c0018ff */
[----:B------:R-:W-:Y:S01]  /*1930*/  UMOV UR14, UR10 ;  /* 0x0000000a000e7c82 */ /* 0x000fe20008000000 */
[----:B------:R-:W-:Y:S01]  /*1940*/  UMOV UR15, UR11 ;  /* 0x0000000b000f7c82 */ /* 0x000fe20008000000 */
[----:B------:R-:W-:Y:S01]  /*1950*/  UMOV UR12, UR5 ;  /* 0x00000005000c7c82 */ /* 0x000fe20008000000 */
[----:B------:R-:W-:Y:S01]  /*1960*/  UMOV UR13, 0x40000040 ;  /* 0x40000040000d7882 */ /* 0x000fe20000000000 */
[----:B------:R-:W-:Y:S02]  /*1970*/  UIADD3 UR5, UR8, 0x402, URZ ;  /* 0x0000040208057890 */ /* 0x000fe4000fffe03f */
[----:B------:R-:W-:Y:S01]  /*1980*/  UIADD3 UR10, UR6, 0x206, URZ ;  /* 0x00000206060a7890 */ /* 0x000fe2000fffe03f */
[----:B------:R-:W-:Y:S01]  /*1990*/  UMOV UR11, 0x40000040 ;  /* 0x40000040000b7882 */ /* 0x000fe20000000000 */
[----:B------:R-:W-:Y:S02]  /*19a0*/  WARPGROUP.DEPBAR.LE gsb0, 0x0 ;  /* 0x00008000000079c5 */ /* 0x000fe40000010000 */
[----:B------:R-:W-:-:S06]  /*19b0*/  WARPGROUP.ARRIVE ;  /* 0x00000000000079c5 */ /* 0x000fcc0000000000 */
[----:B------:R-:W-:Y:S01]  /*19c0*/  HGMMA.64x64x16.F32.BF16 R24, gdesc[UR12], RZ, !UPT, gsb0 ;  /* 0x00e000000c1879f0 */ /* 0x000fe2000c0018ff */
[----:B------:R-:W-:Y:S02]  /*19d0*/  UIADD3 UR12, UR8, 0x2, URZ ;  /* 0x00000002080c7890 */ /* 0x000fe4000fffe03f */
[----:B------:R-:W-:Y:S01]  /*19e0*/  UIADD3 UR14, UR6, 0x2, URZ ;  /* 0x00000002060e7890 */ /* 0x000fe2000fffe03f */
[----:B------:R-:W-:Y:S01]  /*19f0*/  UMOV UR13, 0x40000040 ;  /* 0x40000040000d7882 */ /* 0x000fe20000000000 */
[----:B------:R-:W-:Y:S01]  /*1a00*/  UMOV UR15, 0x40000040 ;  /* 0x40000040000f7882 */ /* 0x000fe20000000000 */
[----:B------:R-:W-:Y:S02]  /*1a10*/  WARPGROUP.DEPBAR.LE gsb0, 0x0 ;  /* 0x00008000000079c5 */ /* 0x000fe40000010000 */
[----:B------:R-:W-:-:S06]  /*1a20*/  WARPGROUP.ARRIVE ;  /* 0x00000000000079c5 */ /* 0x000fcc0000000000 */
[----:B------:R-:W-:Y:S01]  /*1a30*/  HGMMA.64x64x16.F32.BF16 R88, gdesc[UR12], R88, gsb0 ;  /* 0x00e000000c5879f0 */ /* 0x000fe20008001858 */
[----:B------:R-:W-:Y:S01]  /*1a40*/  UMOV UR12, UR5 ;  /* 0x00000005000c7c82 */ /* 0x000fe20008000000 */
[----:B------:R-:W-:Y:S01]  /*1a50*/  UMOV UR13, 0x40000040 ;  /* 0x40000040000d7882 */ /* 0x000fe20000000000 */
[----:B------:R-:W-:Y:S01]  /*1a60*/  UIADD3 UR5, UR8, 0x404, URZ ;  /* 0x0000040408057890 */ /* 0x000fe2000fffe03f */
        /* <DEDUP_REMOVED lines=101> */
[----:B------:R-:W-:-:S03]  /*20c0*/  UIADD3 UR7, UR8, 0x1406, URZ ;  /* 0x0000140608077890 */ /* 0x000fc6000fffe03f */
[----:B------:R-:W-:Y:S01]  /*20d0*/  UMOV UR8, UR5 ;  /* 0x0000000500087c82 */ /* 0x000fe20008000000 */
[----:B------:R-:W-:Y:S02]  /*20e0*/  WARPGROUP.DEPBAR.LE gsb0, 0x0 ;  /* 0x00008000000079c5 */ /* 0x000fe40000010000 */
[----:B------:R-:W-:-:S06]  /*20f0*/  WARPGROUP.ARRIVE ;  /* 0x00000000000079c5 */ /* 0x000fcc0000000000 */
[----:B------:R-:W-:Y:S03]  /*2100*/  HGMMA.64x64x16.F32.BF16 R24, gdesc[UR12], R24, gsb0 ;  /* 0x00e000000c1879f0 */ /* 0x000fe60008001818 */
[----:B------:R-:W-:Y:S02]  /*2110*/  WARPGROUP.DEPBAR.LE gsb0, 0x0 ;  /* 0x00008000000079c5 */ /* 0x000fe40000010000 */
[----:B------:R-:W-:-:S06]  /*2120*/  WARPGROUP.ARRIVE ;  /* 0x00000000000079c5 */ /* 0x000fcc0000000000 */
[----:B------:R-:W-:Y:S01]  /*2130*/  HGMMA.64x64x16.F32.BF16 R88, gdesc[UR8], R88, gsb0 ;  /* 0x00e00000085879f0 */ /* 0x000fe20008001858 */
[----:B------:R-:W-:Y:S01]  /*2140*/  UMOV UR8, UR6 ;  /* 0x0000000600087c82 */ /* 0x000fe20008000000 */
[----:B------:R-:W-:Y:S01]  /*2150*/  UMOV UR9, 0x40000040 ;  /* 0x4000004000097882 */ /* 0x000fe20000000000 */
[----:B------:R-:W-:Y:S02]  /*2160*/  WARPGROUP.DEPBAR.LE gsb0, 0x0 ;  /* 0x00008000000079c5 */ /* 0x000fe40000010000 */
[----:B------:R-:W-:-:S06]  /*2170*/  WARPGROUP.ARRIVE ;  /* 0x00000000000079c5 */ /* 0x000fcc0000000000 */
[----:B------:R-:W-:Y:S01]  /*2180*/  HGMMA.64x64x16.F32.BF16 R56, gdesc[UR8], R56, gsb0 ;  /* 0x00e00000083879f0 */ /* 0x000fe20008001838 */
[----:B------:R-:W-:Y:S01]  /*2190*/  UMOV UR8, UR7 ;  /* 0x0000000700087c82 */ /* 0x000fe20008000000 */
[----:B------:R-:W-:Y:S01]  /*21a0*/  UMOV UR9, 0x40000040 ;  /* 0x4000004000097882 */ /* 0x000fe20000000000 */
[----:B------:R-:W-:Y:S02]  /*21b0*/  WARPGROUP.DEPBAR.LE gsb0, 0x0 ;  /* 0x00008000000079c5 */ /* 0x000fe40000010000 */
[----:B------:R-:W-:-:S06]  /*21c0*/  WARPGROUP.ARRIVE ;  /* 0x00000000000079c5 */ /* 0x000fcc0000000000 */
[----:B------:R-:W-:Y:S03]  /*21d0*/  HGMMA.64x64x16.F32.BF16 R24, gdesc[UR8], R24, gsb0 ;  /* 0x00e00000081879f0 */ /* 0x000fe60008001818 */
[----:B------:R-:W-:Y:S02]  /*21e0*/  WARPGROUP.DEPBAR.LE gsb0, 0x0 ;  /* 0x00008000000079c5 */ /* 0x000fe40000010000 */
[----:B------:R-:W-:Y:S05]  /*21f0*/  @!P2 BRA `(.L_x_22) ;  /* 0x0000000c0018a947 */ /* 0x000fea0003800000 */
[----:B------:R-:W-:Y:S01]  /*2200*/  UIADD3 UR5, UR42, 0x1, URZ ;  /* 0x000000012a057890 */ /* 0x000fe2000fffe03f */
[----:B01----:R-:W-:Y:S02]  /*2210*/  IMAD.U32 R0, RZ, RZ, UR44 ;  /* 0x0000002cff007e24 */ /* 0x003fe4000f8e00ff */
[----:B------:R-:W-:Y:S01]  /*2220*/  IMAD.U32 R3, RZ, RZ, UR42 ;  /* 0x0000002aff037e24 */ /* 0x000fe2000f8e00ff */
[----:B------:R-:W-:-:S04]  /*2230*/  UISETP.NE.AND UP0, UPT, UR5, 0x2, UPT ;  /* 0x000000020500788c */ /* 0x000fc8000bf05270 */
[----:B------:R-:W-:Y:S02]  /*2240*/  USEL UR6, URZ, 0x1, UP0 ;  /* 0x000000013f067887 */ /* 0x000fe40008000000 */
[----:B------:R-:W-:Y:S02]  /*2250*/  USEL UR5, UR5, URZ, UP0 ;  /* 0x0000003f05057287 */ /* 0x000fe40008000000 */
[----:B------:R-:W-:-:S06]  /*2260*/  ULOP3.LUT UR6, UR40, UR6, URZ, 0x3c, !UPT ;  /* 0x0000000628067292 */ /* 0x000fcc000f8e3c3f */
[----:B------:R-:W-:-:S07]  /*2270*/  IMAD.U32 R7, RZ, RZ, UR6 ;  /* 0x00000006ff077e24 */ /* 0x000fce000f8e00ff */
.L_x_29:
[----:B------:R-:W-:Y:S05]  /*2280*/  @!P0 BRA `(.L_x_23) ;  /* 0x0000000000048947 */ /* 0x000fea0003800000 */
[----:B------:R-:W-:Y:S01]  /*2290*/  BPT.TRAP 0x1 ;  /* 0x000000040000795c */ /* 0x000fe20000300000 */
.L_x_23:
[----:B------:R-:W0:Y:S01]  /*22a0*/  S2UR UR7, SR_CgaCtaId ;  /* 0x00000000000779c3 */ /* 0x000e220000008800 */
[----:B------:R-:W-:Y:S01]  /*22b0*/  UMOV UR6, 0x400 ;  /* 0x0000040000067882 */ /* 0x000fe20000000000 */
[----:B------:R-:W-:Y:S01]  /*22c0*/  IMAD.U32 R5, RZ, RZ, UR5 ;  /* 0x00000005ff057e24 */ /* 0x000fe2000f8e00ff */
[----:B------:R-:W-:Y:S01]  /*22d0*/  SHF.L.U32 R4, R7, 0x1f, RZ ;  /* 0x0000001f07047819 */ /* 0x000fe200000006ff */
[----:B0-----:R-:W-:-:S06]  /*22e0*/  ULEA UR6, UR7, UR6, 0x18 ;  /* 0x0000000607067291 */ /* 0x001fcc000f8ec03f */
[----:B------:R-:W-:-:S04]  /*22f0*/  IMAD.U32 R6, RZ, RZ, UR6 ;  /* 0x00000006ff067e24 */ /* 0x000fc8000f8e00ff */
[----:B------:R-:W-:-:S04]  /*2300*/  IMAD R5, R5, 0x8, R6 ;  /* 0x0000000805057824 */ /* 0x000fc800078e0206 */
[----:B------:R0:W1:Y:S01]  /*2310*/  SYNCS.PHASECHK.TRANS64.TRYWAIT P1, [R5+URZ], R4 ;  /* 0x00000004050075a7 */ /* 0x000062000802017f */
[----:B------:R-:W-:Y:S05]  /*2320*/  @!P0 BRA `(.L_x_24) ;  /* 0x0000000000048947 */ /* 0x000fea0003800000 */
[----:B------:R-:W-:Y:S01]  /*2330*/  BPT.TRAP 0x1 ;  /* 0x000000040000795c */ /* 0x000fe20000300000 */
.L_x_24:
[----:B-1----:R-:W-:Y:S05]  /*2340*/  @P1 BRA `(.L_x_25) ;  /* 0x0000000000081947 */ /* 0x002fea0003800000 */
[----:B------:R-:W1:Y:S02]  /*2350*/  SYNCS.PHASECHK.TRANS64.TRYWAIT P1, [R5+URZ], R4 ;  /* 0x00000004050075a7 */ /* 0x000e64000802017f */
[----:B-1----:R-:W-:Y:S05]  /*2360*/  @!P1 BRA `(.L_x_26) ;  /* 0x0000009c003c9947 */ /* 0x002fea0003800000 */
.L_x_25:
[----:B------:R-:W-:Y:S01]  /*2370*/  UIMAD UR6, UR5, 0x1800, UR45 ;  /* 0x00001800050678a4 */ /* 0x000fe2000f8e022d */
[----:B------:R-:W-:Y:S01]  /*2380*/  WARPGROUP.ARRIVE ;  /* 0x00000000000079c5 */ /* 0x000fe20000000000 */
[----:B------:R-:W-:Y:S01]  /*2390*/  ULEA UR8, UR5, UR4, 0xa ;  /* 0x0000000405087291 */ /* 0x000fe2000f8e503f */
[----:B------:R-:W-:Y:S01]  /*23a0*/  UMOV UR13, 0x40000040 ;  /* 0x40000040000d7882 */ /* 0x000fe20000000000 */
[----:B------:R-:W-:Y:S01]  /*23b0*/  UMOV UR15, 0x40000040 ;  /* 0x40000040000f7882 */ /* 0x000fe20000000000 */
[----:B------:R-:W-:Y:S02]  /*23c0*/  UIADD3 UR7, UR6, 0x400, URZ ;  /* 0x0000040006077890 */ /* 0x000fe4000fffe03f */
[----:B------:R-:W-:Y:S02]  /*23d0*/  UMOV UR12, UR6 ;  /* 0x00000006000c7c82 */ /* 0x000fe40008000000 */
[----:B------:R-:W-:Y:S01]  /*23e0*/  UMOV UR14, UR8 ;  /* 0x00000008000e7c82 */ /* 0x000fe20008000000 */
[----:B------:R-:W-:Y:S01]  /*23f0*/  UIADD3 UR9, UR6, 0x800, URZ ;  /* 0x0000080006097890 */ /* 0x000fe2000fffe03f */
[----:B------:R-:W-:Y:S01]  /*2400*/  HGMMA.64x64x16.F32.BF16 R88, gdesc[UR12], R88, gsb0 ;  /* 0x00e000000c5879f0 */ /* 0x000fe20008001858 */
[----:B------:R-:W-:Y:S01]  /*2410*/  UMOV UR13, 0x40000040 ;  /* 0x40000040000d7882 */ /* 0x000fe20000000000 */
[----:B------:R-:W-:Y:S01]  /*2420*/  UMOV UR12, UR7 ;  /* 0x00000007000c7c82 */ /* 0x000fe20008000000 */
[----:B------:R-:W-:-:S02]  /*2430*/  UIADD3 UR7, UR6, 0x402, URZ ;  /* 0x0000040206077890 */ /* 0x000fc4000fffe03f */
[----:B------:R-:W-:Y:S01]  /*2440*/  UIADD3 UR10, UR8, 0x206, URZ ;  /* 0x00000206080a7890 */ /* 0x000fe2000fffe03f */
        /* <DEDUP_REMOVED lines=115> */
[----:B------:R-:W-:Y:S02]  /*2b80*/  UIADD3 UR7, UR6, 0x1006, URZ ;  /* 0x0000100606077890 */ /* 0x000fe4000fffe03f */
[----:B------:R-:W-:Y:S01]  /*2b90*/  UIADD3 UR6, UR6, 0x1406, URZ ;  /* 0x0000140606067890 */ /* 0x000fe2000fffe03f */
[----:B------:R-:W-:Y:S02]  /*2ba0*/  WARPGROUP.DEPBAR.LE gsb0, 0x0 ;  /* 0x00008000000079c5 */ /* 0x000fe40000010000 */
[----:B------:R-:W-:-:S06]  /*2bb0*/  WARPGROUP.ARRIVE ;  /* 0x00000000000079c5 */ /* 0x000fcc0000000000 */
[----:B------:R-:W-:Y:S01]  /*2bc0*/  HGMMA.64x64x16.F32.BF16 R56, gdesc[UR12], R56, gsb0 ;  /* 0x00e000000c3879f0 */ /* 0x000fe20008001838 */
[----:B------:R-:W-:Y:S01]  /*2bd0*/  UMOV UR12, UR9 ;  /* 0x00000009000c7c82 */ /* 0x000fe20008000000 */
[----:B------:R-:W-:Y:S01]  /*2be0*/  UMOV UR13, 0x40000040 ;  /* 0x40000040000d7882 */ /* 0x000fe20000000000 */
[----:B------:R-:W-:Y:S01]  /*2bf0*/  UMOV UR9, 0x40000040 ;  /* 0x4000004000097882 */ /* 0x000fe20000000000 */
        /* <DEDUP_REMOVED lines=18> */
[----:B------:R-:W-:Y:S01]  /*2d20*/  BPT.TRAP 0x1 ;  /* 0x000000040000795c */ /* 0x000fe20000300000 */
.L_x_27:
[----:B------:R-:W-:-:S13]  /*2d30*/  ISETP.NE.AND P1, PT, R19, RZ, PT ;  /* 0x000000ff1300720c */ /* 0x000fda0003f25270 */
[----:B01----:R-:W-:-:S04]  /*2d40*/  @P1 IMAD R4, R3, 0x8, R6 ;  /* 0x0000000803041824 */ /* 0x003fc800078e0206 */
[----:B------:R-:W-:-:S05]  /*2d50*/  @P1 VIADD R5, R4, 0x10 ;  /* 0x0000001004051836 */ /* 0x000fca0000000000 */
[----:B------:R-:W-:-:S04]  /*2d60*/  @P1 PRMT R5, R22, 0x654, R5 ;  /* 0x0000065416051816 */ /* 0x000fc80000000005 */
[----:B------:R0:W-:Y:S01]  /*2d70*/  @P1 SYNCS.ARRIVE.TRANS64.RED.A1T0 RZ, [R5+URZ], RZ ;  /* 0x000000ff05ff19a7 */ /* 0x0001e2000810043f */
[----:B------:R-:W-:-:S13]  /*2d80*/  ISETP.GT.U32.AND P1, PT, R18, 0x1, PT ;  /* 0x000000011200780c */ /* 0x000fda0003f24070 */
[----:B0-----:R-:W-:Y:S05]  /*2d90*/  @P1 BRA `(.L_x_28) ;  /* 0x0000000000041947 */ /* 0x001fea0003800000 */
[----:B------:R-:W-:Y:S01]  /*2da0*/  BPT.TRAP 0x1 ;  /* 0x000000040000795c */ /* 0x000fe20000300000 */
.L_x_28:
[----:B------:R-:W-:Y:S01]  /*2db0*/  UIADD3 UR5, UR5, 0x1, URZ ;  /* 0x0000000105057890 */ /* 0x000fe2000fffe03f */
[C---:B------:R-:W-:Y:S01]  /*2dc0*/  ISETP.GT.AND P2, PT, R0.reuse, 0x1, PT ;  /* 0x000000010000780c */ /* 0x040fe20003f44270 */
[----:B------:R-:W-:Y:S02]  /*2dd0*/  VIADD R3, R3, 0x1 ;  /* 0x0000000103037836 */ /* 0x000fe40000000000 */
[----:B------:R-:W-:Y:S01]  /*2de0*/  UISETP.NE.AND UP0, UPT, UR5, 0x2, UPT ;  /* 0x000000020500788c */ /* 0x000fe2000bf05270 */
[----:B------:R-:W-:Y:S02]  /*2df0*/  VIADD R0, R0, 0xffffffff ;  /* 0xffffffff00007836 */ /* 0x000fe40000000000 */
[C---:B------:R-:W-:Y:S01]  /*2e00*/  ISETP.NE.AND P1, PT, R3.reuse, 0x2, PT ;  /* 0x000000020300780c */ /* 0x040fe20003f25270 */
[----:B------:R-:W-:Y:S02]  /*2e10*/  USEL UR6, URZ, 0x1, UP0 ;  /* 0x000000013f067887 */ /* 0x000fe40008000000 */
[----:B------:R-:W-:Y:S01]  /*2e20*/  USEL UR5, UR5, URZ, UP0 ;  /* 0x0000003f05057287 */ /* 0x000fe20008000000 */
[----:B------:R-:W-:-:S03]  /*2e30*/  SEL R3, R3, RZ, P1 ;  /* 0x000000ff03037207 */ /* 0x000fc60000800000 */
[----:B------:R-:W-:Y:S01]  /*2e40*/  LOP3.LUT R7, R7, UR6, RZ, 0x3c, !PT ;  /* 0x0000000607077c12 */ /* 0x000fe2000f8e3cff */
[----:B------:R-:W-:Y:S07]  /*2e50*/  @P2 BRA `(.L_x_29) ;  /* 0xfffffff400082947 */ /* 0x000fee000383ffff */
.L_x_22:
[----:B01----:R-:W0:Y:S02]  /*2e60*/  LDC R0, c[0x0][0x28c] ;  /* 0x0000a300ff007b82 */ /* 0x003e240000000800 */
[----:B0-----:R-:W-:-:S13]  /*2e70*/  ISETP.GE.AND P1, PT, R0, 0x1, PT ;  /* 0x000000010000780c */ /* 0x001fda0003f26270 */
[----:B------:R-:W-:Y:S05]  /*2e80*/  @!P1 BRA `(.L_x_30) ;  /* 0x0000000000389947 */ /* 0x000fea0003800000 */
[----:B------:R-:W-:Y:S05]  /*2e90*/  @!P0 BRA `(.L_x_31) ;  /* 0x0000000000048947 */ /* 0x000fea0003800000 */
[----:B------:R-:W-:Y:S01]  /*2ea0*/  BPT.TRAP 0x1 ;  /* 0x000000040000795c */ /* 0x000fe20000300000 */
.L_x_31:
[----:B------:R-:W-:-:S13]  /*2eb0*/  ISETP.NE.AND P0, PT, R19, RZ, PT ;  /* 0x000000ff1300720c */ /* 0x000fda0003f05270 */
[----:B------:R-:W-:-:S05]  /*2ec0*/  VOTEU.ANY UP0, P0 ;  /* 0x00000000003f7886 */ /* 0x000fca0000000100 */
[----:B------:R-:W-:-:S06]  /*2ed0*/  @UP0 UIADD3 UR4, UR44, UR42, URZ ;  /* 0x0000002a2c040290 */ /* 0x000fcc000fffe03f */
[----:B------:R-:W-:-:S04]  /*2ee0*/  IMAD.U32 R0, RZ, RZ, UR4 ;  /* 0x00000004ff007e24 */ /* 0x000fc8000f8e00ff */
[----:B------:R-:W-:-:S05]  /*2ef0*/  @P0 IMAD.SHL.U32 R0, R0, 0x8, RZ ;  /* 0x0000000800000824 */ /* 0x000fca00078e00ff */
[----:B------:R-:W-:-:S04]  /*2f00*/  @P0 LOP3.LUT R0, R0, 0x8, RZ, 0xc0, !PT ;  /* 0x0000000800000812 */ /* 0x000fc800078ec0ff */
[----:B------:R-:W-:-:S04]  /*2f10*/  @P0 IADD3 R3, R6, 0x10, R0 ;  /* 0x0000001006030810 */ /* 0x000fc80007ffe000 */
[----:B------:R-:W-:-:S04]  /*2f20*/  @P0 PRMT R3, R22, 0x654, R3 ;  /* 0x0000065416030816 */ /* 0x000fc80000000003 */
[----:B------:R0:W-:Y:S01]  /*2f30*/  @P0 SYNCS.ARRIVE.TRANS64.RED.A1T0 RZ, [R3+URZ], RZ ;  /* 0x000000ff03ff09a7 */ /* 0x0001e2000810043f */
[----:B------:R-:W-:-:S13]  /*2f40*/  ISETP.GT.U32.AND P0, PT, R18, 0x1, PT ;  /* 0x000000011200780c */ /* 0x000fda0003f04070 */
[----:B0-----:R-:W-:Y:S05]  /*2f50*/  @P0 BRA `(.L_x_30) ;  /* 0x0000000000040947 */ /* 0x001fea0003800000 */
[----:B------:R-:W-:Y:S01]  /*2f60*/  BPT.TRAP 0x1 ;  /* 0x000000040000795c */ /* 0x000fe20000300000 */
.L_x_30:
[----:B------:R-:W-:Y:S01]  /*2f70*/  UIADD3 UR42, UR43, UR42, URZ ;  /* 0x0000002a2b2a7290 */ /* 0x000fe2000fffe03f */
[----:B------:R-:W-:Y:S01]  /*2f80*/  IMAD.SHL.U32 R122, R122, 0x40, RZ ;  /* 0x000000407a7a7824 */ /* 0x000fe200078e00ff */
[----:B------:R-:W-:Y:S01]  /*2f90*/  ULDC UR5, c[0x0][0x288] ;  /* 0x0000a20000057ab9 */ /* 0x000fe20000000800 */
[----:B------:R-:W-:Y:S01]  /*2fa0*/  IMAD R3, R125, 0x180, RZ ;  /* 0x000001807d037824 */ /* 0x000fe200078e02ff */
[----:B------:R-:W-:Y:S01]  /*2fb0*/  USHF.R.U32.HI UR4, URZ, 0x1, UR42 ;  /* 0x000000013f047899 */ /* 0x000fe2000801162a */
[----:B------:R-:W-:Y:S01]  /*2fc0*/  IMAD.SHL.U32 R160, R23, 0x2, RZ ;  /* 0x0000000217a07824 */ /* 0x000fe200078e00ff */
[C---:B------:R-:W-:Y:S01]  /*2fd0*/  ISETP.GE.AND P0, PT, R122.reuse, UR5, PT ;  /* 0x000000057a007c0c */ /* 0x040fe2000bf06270 */
[----:B------:R-:W-:Y:S01]  /*2fe0*/  ULDC UR8, c[0x0][0x284] ;  /* 0x0000a10000087ab9 */ /* 0x000fe20000000800 */
[----:B------:R-:W-:Y:S01]  /*2ff0*/  ULOP3.LUT UR4, UR4, 0x1, URZ, 0xc0, !UPT ;  /* 0x0000000104047892 */ /* 0x000fe2000f8ec03f */
[----:B------:R-:W-:Y:S01]  /*3000*/  SHF.R.S32.HI R11, RZ, 0x1f, R123 ;  /* 0x0000001fff0b7819 */ /* 0x000fe2000001147b */
[----:B------:R-:W-:Y:S01]  /*3010*/  UISETP.GT.U32.AND UP1, UPT, UR42, 0x1, UPT ;  /* 0x000000012a00788c */ /* 0x000fe2000bf24070 */
[----:B------:R-:W-:Y:S01]  /*3020*/  ISETP.GE.OR P0, PT, R3, UR8, P0 ;  /* 0x0000000803007c0c */ /* 0x000fe20008706670 */
[----:B------:R-:W-:Y:S01]  /*3030*/  UISETP.NE.U32.AND UP0, UPT, UR4, 0x1, UPT ;  /* 0x000000010400788c */ /* 0x000fe2000bf05070 */
[----:B------:R-:W-:Y:S01]  /*3040*/  LOP3.LUT R160, R122, 0x6, R160, 0xf8, !PT ;  /* 0x000000067aa07812 */ /* 0x000fe200078ef8a0 */
[----:B------:R-:W-:-:S02]  /*3050*/  UISETP.LT.U32.AND UP1, UPT, UR43, 0x2, UP1 ;  /* 0x000000022b00788c */ /* 0x000fc40008f21070 */
[----:B------:R-:W-:Y:S01]  /*3060*/  UISETP.GT.U32.AND UP0, UPT, UR43, 0x1, !UP0 ;  /* 0x000000012b00788c */ /* 0x000fe2000c704070 */
[--C-:B------:R-:W-:Y:S01]  /*3070*/  SHF.R.S32.HI R161, RZ, 0x1f, R160.reuse ;  /* 0x0000001fffa17819 */ /* 0x100fe200000114a0 */
[----:B------:R-:W-:Y:S01]  /*3080*/  ULDC.64 UR6, c[0x0][0x5d0] ;  /* 0x0001740000067ab9 */ /* 0x000fe20000000a00 */
[----:B------:R-:W-:Y:S01]  /*3090*/  USEL UR5, URZ, 0x1, !UP1 ;  /* 0x000000013f057887 */ /* 0x000fe2000c800000 */
[----:B------:R-:W-:Y:S01]  /*30a0*/  IMAD R0, R11, UR6, RZ ;  /* 0x000000060b007c24 */ /* 0x000fe2000f8e02ff */
[----:B------:R-:W-:Y:S01]  /*30b0*/  USEL UR4, URZ, 0x1, !UP0 ;  /* 0x000000013f047887 */ /* 0x000fe2000c000000 */
[C---:B------:R-:W-:Y:S01]  /*30c0*/  IMAD.WIDE.U32 R4, R123.reuse, UR6, R160 ;  /* 0x000000067b047c25 */ /* 0x040fe2000f8e00a0 */
[----:B------:R-:W-:Y:S02]  /*30d0*/  ULOP3.LUT UR42, UR42, 0x1, URZ, 0xc0, !UPT ;  /* 0x000000012a2a7892 */ /* 0x000fe4000f8ec03f */
[----:B------:R-:W-:Y:S01]  /*30e0*/  ULOP3.LUT UR40, UR4, UR40, UR5, 0x96, !UPT ;  /* 0x0000002804287292 */ /* 0x000fe2000f8e9605 */
[----:B------:R-:W-:-:S02]  /*30f0*/  IMAD R7, R123, UR7, R0 ;  /* 0x000000077b077c24 */ /* 0x000fc4000f8e0200 */
[----:B------:R-:W-:Y:S02]  /*3100*/  IMAD.MOV.U32 R0, RZ, RZ, -0x1 ;  /* 0xffffffffff007424 */ /* 0x000fe400078e00ff */
[----:B------:R-:W-:Y:S01]  /*3110*/  IMAD.IADD R5, R5, 0x1, R7 ;  /* 0x0000000105057824 */ /* 0x000fe200078e0207 */
[----:B------:R-:W-:Y:S06]  /*3120*/  @P0 BRA `(.L_x_32) ;  /* 0x0000007000e40947 */ /* 0x000fec0003800000 */
[----:B------:R-:W0:Y:S01]  /*3130*/  LDC.64 R14, c[0x0][0x5c8] ;  /* 0x00017200ff0e7b82 */ /* 0x000e220000000a00 */
[----:B-----5:R-:W-:Y:S01]  /*3140*/  FSETP.NEU.AND P1, PT, R126, RZ, PT ;  /* 0x000000ff7e00720b */ /* 0x020fe20003f2d000 */
[----:B------:R-:W-:Y:S01]  /*3150*/  IMAD.WIDE R8, R125, 0x180, R120 ;  /* 0x000001807d087825 */ /* 0x000fe200078e0278 */
[----:B------:R-:W-:Y:S03]  /*3160*/  BSSY B0, `(.L_x_32) ;  /* 0x0000735000007945 */ /* 0x000fe60003800000 */
[----:B------:R-:W-:Y:S02]  /*3170*/  IMAD.IADD R3, R128, 0x1, -R3 ;  /* 0x0000000180037824 */ /* 0x000fe400078e0a03 */
[----:B------:R-:W-:-:S03]  /*3180*/  IMAD.IADD R10, R127, 0x1, -R122 ;  /* 0x000000017f0a7824 */ /* 0x000fc600078e0a7a */
[----:B------:R-:W-:-:S04]  /*3190*/  ISETP.GT.AND P0, PT, R3, RZ, PT ;  /* 0x000000ff0300720c */ /* 0x000fc80003f04270 */
[----:B------:R-:W-:Y:S01]  /*31a0*/  ISETP.GT.AND P2, PT, R10, RZ, P0 ;  /* 0x000000ff0a00720c */ /* 0x000fe20000744270 */
[-C--:B0-----:R-:W-:Y:S02]  /*31b0*/  IMAD R6, R9, R14.reuse, RZ ;  /* 0x0000000e09067224 */ /* 0x081fe400078e02ff */
[----:B------:R-:W-:-:S04]  /*31c0*/  IMAD.WIDE.U32 R20, R8, R14, R4 ;  /* 0x0000000e08147225 */ /* 0x000fc800078e0004 */
[----:B------:R-:W-:-:S04]  /*31d0*/  IMAD R5, R8, R15, R6 ;  /* 0x0000000f08057224 */ /* 0x000fc800078e0206 */
[----:B------:R-:W-:Y:S01]  /*31e0*/  IMAD.IADD R173, R21, 0x1, R5 ;  /* 0x0000000115ad7824 */ /* 0x000fe200078e0205 */
[----:B------:R-:W-:Y:S06]  /*31f0*/  @!P1 BRA `(.L_x_33) ;  /* 0x0000005000049947 */ /* 0x000fec0003800000 */
[----:B------:R-:W0:Y:S01]  /*3200*/  LDC.64 R164, c[0x0][0x5b8] ;  /* 0x00016e00ffa47b82 */ /* 0x000e220000000a00 */
[----:B------:R-:W-:-:S07]  /*3210*/  ULDC.64 UR4, c[0x0][0x5c0] ;  /* 0x0001700000047ab9 */ /* 0x000fce0000000a00 */
[----:B------:R-:W1:Y:S08]  /*3220*/  LDC.64 R12, c[0x0][0x5b0] ;  /* 0x00016c00ff0c7b82 */ /* 0x000e700000000a00 */
[----:B------:R-:W2:Y:S01]  /*3230*/  LDC.64 R162, c[0x0][0x5a8] ;  /* 0x00016a00ffa27b82 */ /* 0x000ea20000000a00 */
[-C--:B0-----:R-:W-:Y:S02]  /*3240*/  IMAD R4, R11, R164.reuse, RZ ;  /* 0x000000a40b047224 */ /* 0x081fe400078e02ff */
[----:B------:R-:W-:-:S04]  /*3250*/  IMAD.WIDE.U32 R170, R123, R164, R160 ;  /* 0x000000a47baa7225 */ /* 0x000fc800078e00a0 */
[----:B------:R-:W-:Y:S02]  /*3260*/  IMAD R125, R123, R165, R4 ;  /* 0x000000a57b7d7224 */ /* 0x000fe400078e0204 */
[-C--:B-1----:R-:W-:Y:S02]  /*3270*/  IMAD R4, R9, R12.reuse, RZ ;  /* 0x0000000c09047224 */ /* 0x082fe400078e02ff */
[----:B------:R-:W-:Y:S02]  /*3280*/  IMAD.IADD R167, R171, 0x1, R125 ;  /* 0x00000001aba77824 */ /* 0x000fe400078e027d */
[----:B------:R-:W-:Y:S02]  /*3290*/  IMAD.MOV.U32 R166, RZ, RZ, R170 ;  /* 0x000000ffffa67224 */ /* 0x000fe400078e00aa */
[C---:B------:R-:W-:Y:S02]  /*32a0*/  IMAD R165, R8.reuse, R13, R4 ;  /* 0x0000000d08a57224 */ /* 0x040fe400078e0204 */
[----:B------:R-:W-:-:S04]  /*32b0*/  IMAD.WIDE.U32 R4, R8, R12, R166 ;  /* 0x0000000c08047225 */ /* 0x000fc800078e00a6 */
[----:B------:R-:W-:Y:S01]  /*32c0*/  IMAD.IADD R5, R5, 0x1, R165 ;  /* 0x0000000105057824 */ /* 0x000fe200078e02a5 */
[----:B--2---:R-:W-:-:S04]  /*32d0*/  LEA R6, P1, R4, R162, 0x1 ;  /* 0x000000a204067211 */ /* 0x004fc800078208ff */
[----:B------:R-:W-:-:S05]  /*32e0*/  LEA.HI.X R7, R4, R163, R5, 0x1, P1 ;  /* 0x000000a304077211 */ /* 0x000fca00008f0c05 */
[----:B------:R-:W2:Y:S01]  /*32f0*/  @P2 LDG.E.LTC128B.U16 R11, desc[UR36][R6.64] ;  /* 0x00000024060b2981 */ /* 0x000ea2000c1e1520 */
[----:B------:R-:W-:Y:S01]  /*3300*/  LEA R4, P1, R20, UR4, 0x1 ;  /* 0x0000000414047c11 */ /* 0x000fe2000f8208ff */
[----:B------:R-:W-:Y:S01]  /*3310*/  IMAD.WIDE.U32 R168, R8, R12, R160 ;  /* 0x0000000c08a87225 */ /* 0x000fe200078e00a0 */
[----:B------:R-:W-:Y:S01]  /*3320*/  ISETP.GT.AND P3, PT, R10, 0x1, P0 ;  /* 0x000000010a00780c */ /* 0x000fe20000764270 */
[----:B------:R-:W-:Y:S02]  /*3330*/  BSSY B1, `(.L_x_34) ;  /* 0x0000010000017945 */ /* 0x000fe40003800000 */
[----:B------:R-:W-:Y:S02]  /*3340*/  IMAD.IADD R169, R165, 0x1, R169 ;  /* 0x00000001a5a97824 */ /* 0x000fe400078e02a9 */
[----:B------:R-:W-:-:S04]  /*3350*/  IMAD.WIDE.U32 R168, R123, R164, R168 ;  /* 0x000000a47ba87225 */ /* 0x000fc800078e00a8 */
[----:B------:R-:W-:Y:S01]  /*3360*/  IMAD.IADD R21, R125, 0x1, R169 ;  /* 0x000000017d157824 */ /* 0x000fe200078e02a9 */
[----:B------:R-:W-:Y:S01]  /*3370*/  SHF.L.U64.HI R169, R12, 0x3, R13 ;  /* 0x000000030ca97819 */ /* 0x000fe2000001020d */
[----:B--2---:R-:W-:-:S04]  /*3380*/  IMAD.U32 R5, R11, 0x10000, RZ ;  /* 0x000100000b057824 */ /* 0x004fc800078e00ff */
[----:B------:R-:W-:-:S04]  /*3390*/  FMUL R5, R5, R126 ;  /* 0x0000007e05057220 */ /* 0x000fc80000400000 */
[----:B------:R-:W-:-:S05]  /*33a0*/  FFMA R5, R88, R124, R5 ;  /* 0x0000007c58057223 */ /* 0x000fca0000000005 */
[----:B------:R-:W-:Y:S02]  /*33b0*/  F2FP.BF16.F32.PACK_AB R88, RZ, R5 ;  /* 0x00000005ff58723e */ /* 0x000fe400000010ff */
[----:B------:R-:W-:Y:S02]  /*33c0*/  LEA.HI.X R5, R20, UR5, R173, 0x1, P1 ;  /* 0x0000000514057c11 */ /* 0x000fe400088f0cad */
[----:B------:R-:W-:-:S03]  /*33d0*/  LEA R20, P1, R168, R162, 0x1 ;  /* 0x000000a2a8147211 */ /* 0x000fc600078208ff */
[----:B------:R0:W-:Y:S01]  /*33e0*/  @P2 STG.E.U16 desc[UR36][R4.64], R88 ;  /* 0x0000005804002986 */ /* 0x0001e2000c101524 */
[----:B------:R-:W-:Y:S01]  /*33f0*/  LEA.HI.X R21, R168, R163, R21, 0x1, P1 ;  /* 0x000000a3a8157211 */ /* 0x000fe200008f0c15 */
[----:B------:R-:W-:Y:S01]  /*3400*/  IMAD.SHL.U32 R168, R12, 0x8, RZ ;  /* 0x000000080ca87824 */ /* 0x000fe200078e00ff */
[----:B------:R-:W-:Y:S07]  /*3410*/  @!P3 BRA `(.L_x_35) ;  /* 0x000000000004b947 */ /* 0x000fee0003800000 */
[----:B------:R1:W5:Y:S02]  /*3420*/  LDG.E.LTC128B.U16 R11, desc[UR36][R20.64+0x2] ;  /* 0x00000224140b7981 */ /* 0x000364000c1e1520 */
.L_x_35:
[----:B------:R-:W-:Y:S05]  /*3430*/  BSYNC B1 ;  /* 0x0000000000017941 */ /* 0x000fea0003800000 */
.L_x_34:
[----:B-----5:R-:W-:Y:S01]  /*3440*/  IMAD.U32 R9, R11, 0x10000, RZ ;  /* 0x000100000b097824 */ /* 0x020fe200078e00ff */
[----:B------:R-:W-:Y:S01]  /*3450*/  ISETP.GT.AND P1, PT, R3, 0x8, PT ;  /* 0x000000080300780c */ /* 0x000fe20003f24270 */
[----:B------:R-:W-:Y:S01]  /*3460*/  IMAD.WIDE.U32 R168, R8, R12, R168 ;  /* 0x0000000c08a87225 */ /* 0x000fe200078e00a8 */
[----:B------:R-:W-:-:S03]  /*3470*/  PRMT R122, R11, 0x7610, R122 ;  /* 0x000076100b7a7816 */ /* 0x000fc6000000007a */
[----:B------:R-:W-:Y:S01]  /*3480*/  FMUL R8, R9, R126 ;  /* 0x0000007e09087220 */ /* 0x000fe20000400000 */
[----:B------:R-:W-:Y:S01]  /*3490*/  ISETP.GT.AND P2, PT, R10, RZ, P1 ;  /* 0x000000ff0a00720c */ /* 0x000fe20000f44270 */
[----:B------:R-:W-:Y:S01]  /*34a0*/  IMAD.IADD R165, R165, 0x1, R169 ;  /* 0x00000001a5a57824 */ /* 0x000fe200078e02a9 */
[----:B------:R-:W-:Y:S01]  /*34b0*/  IADD3 R170, P4, R170, R168, RZ ;  /* 0x000000a8aaaa7210 */ /* 0x000fe20007f9e0ff */
[----:B------:R-:W-:-:S04]  /*34c0*/  FFMA R89, R89, R124, R8 ;  /* 0x0000007c59597223 */ /* 0x000fc80000000008 */
[----:B------:R-:W-:Y:S01]  /*34d0*/  IMAD.X R166, R165, 0x1, R167, P4 ;  /* 0x00000001a5a67824 */ /* 0x000fe200020e06a7 */
[----:B------:R-:W-:Y:S02]  /*34e0*/  F2FP.BF16.F32.PACK_AB R89, RZ, R89 ;  /* 0x00000059ff59723e */ /* 0x000fe400000010ff */
[C---:B------:R-:W-:Y:S02]  /*34f0*/  LEA R8, P4, R170.reuse, R162, 0x1 ;  /* 0x000000a2aa087211 */ /* 0x040fe400078808ff */
[----:B------:R-:W-:Y:S02]  /*3500*/  PRMT R132, R89, 0x7610, R132 ;  /* 0x0000761059847816 */ /* 0x000fe40000000084 */
[----:B------:R-:W-:-:S03]  /*3510*/  LEA.HI.X R9, R170, R163, R166, 0x1, P4 ;  /* 0x000000a3aa097211 */ /* 0x000fc600020f0ca6 */
[----:B------:R2:W-:Y:S04]  /*3520*/  @P3 STG.E.U16 desc[UR36][R4.64+0x2], R132 ;  /* 0x0000028404003986 */ /* 0x0005e8000c101524 */
[----:B------:R-:W3:Y:S01]  /*3530*/  @P2 LDG.E.LTC128B.U16 R122, desc[UR36][R8.64] ;  /* 0x00000024087a2981 */ /* 0x000ee2000c1e1520 */
[C---:B------:R-:W-:Y:S01]  /*3540*/  SHF.L.U64.HI R15, R14.reuse, 0x4, R15 ;  /* 0x000000040e0f7819 */ /* 0x040fe2000001020f */
[----:B------:R-:W-:Y:S01]  /*3550*/  BSSY B1, `(.L_x_36) ;  /* 0x0000011000017945 */ /* 0x000fe20003800000 */
[----:B------:R-:W-:Y:S02]  /*3560*/  LEA R14, P4, R14, R4, 0x4 ;  /* 0x000000040e0e7211 */ /* 0x000fe400078820ff */
[----:B0-----:R-:W-:-:S03]  /*3570*/  IADD3 R88, P3, R160, R168, RZ ;  /* 0x000000a8a0587210 */ /* 0x001fc60007f7e0ff */
[----:B------:R-:W-:Y:S02]  /*3580*/  IMAD.X R15, R15, 0x1, R5, P4 ;  /* 0x000000010f0f7824 */ /* 0x000fe400020e0605 */
[----:B------:R-:W-:Y:S01]  /*3590*/  IMAD.X R89, R161, 0x1, R165, P3 ;  /* 0x00000001a1597824 */ /* 0x000fe200018e06a5 */
[----:B------:R-:W-:Y:S01]  /*35a0*/  ISETP.GT.AND P3, PT, R10, 0x1, P1 ;  /* 0x000000010a00780c */ /* 0x000fe20000f64270 */
[----:B------:R-:W-:-:S04]  /*35b0*/  IMAD.WIDE.U32 R164, R123, R164, R88 ;  /* 0x000000a47ba47225 */ /* 0x000fc800078e0058 */
[----:B------:R-:W-:Y:S01]  /*35c0*/  IMAD.IADD R89, R125, 0x1, R165 ;  /* 0x000000017d597824 */ /* 0x000fe200078e02a5 */
[----:B------:R-:W-:-:S04]  /*35d0*/  LEA R88, P5, R164, R162, 0x1 ;  /* 0x000000a2a4587211 */ /* 0x000fc800078a08ff */
[----:B------:R-:W-:Y:S01]  /*35e0*/  LEA.HI.X R89, R164, R163, R89, 0x1, P5 ;  /* 0x000000a3a4597211 */ /* 0x000fe200028f0c59 */
[----:B---3--:R-:W-:-:S04]  /*35f0*/  IMAD.U32 R11, R122, 0x10000, RZ ;  /* 0x000100007a0b7824 */ /* 0x008fc800078e00ff */
[----:B------:R-:W-:-:S04]  /*3600*/  FMUL R11, R11, R126 ;  /* 0x0000007e0b0b7220 */ /* 0x000fc80000400000 */
[----:B------:R-:W-:-:S05]  /*3610*/  FFMA R11, R90, R124, R11 ;  /* 0x0000007c5a0b7223 */ /* 0x000fca000000000b */
[----:B------:R-:W-:-:S05]  /*3620*/  F2FP.BF16.F32.PACK_AB R11, RZ, R11 ;  /* 0x0000000bff0b723e */ /* 0x000fca00000010ff */
[----:B------:R2:W-:Y:S01]  /*3630*/  @P2 STG.E.U16 desc[UR36][R14.64], R11 ;  /* 0x0000000b0e002986 */ /* 0x0005e2000c101524 */
[----:B------:R-:W-:Y:S05]  /*3640*/  @!P3 BRA `(.L_x_37) ;  /* 0x000000000004b947 */ /* 0x000fea0003800000 */
[----:B------:R0:W5:Y:S02]  /*3650*/  LDG.E.LTC128B.U16 R122, desc[UR36][R88.64+0x2] ;  /* 0x00000224587a7981 */ /* 0x000164000c1e1520 */
.L_x_37:
[----:B------:R-:W-:Y:S05]  /*3660*/  BSYNC B1 ;  /* 0x0000000000017941 */ /* 0x000fea0003800000 */
.L_x_36:
[----:B--2--5:R-:W-:Y:S01]  /*3670*/  IMAD.U32 R11, R122, 0x10000, RZ ;  /* 0x000100007a0b7824 */ /* 0x024fe200078e00ff */
[----:B------:R-:W-:Y:S01]  /*3680*/  ISETP.GT.AND P2, PT, R10, 0x8, P0 ;  /* 0x000000080a00780c */ /* 0x000fe20000744270 */
[----:B------:R-:W-:Y:S02]  /*3690*/  BSSY B1, `(.L_x_38) ;  /* 0x0000007000017945 */ /* 0x000fe40003800000 */
[----:B------:R-:W-:-:S04]  /*36a0*/  FMUL R90, R11, R126 ;  /* 0x0000007e0b5a7220 */ /* 0x000fc80000400000 */
[----:B------:R-:W-:-:S05]  /*36b0*/  FFMA R90, R91, R124, R90 ;  /* 0x0000007c5b5a7223 */ /* 0x000fca000000005a */
[----:B------:R-:W-:-:S05]  /*36c0*/  F2FP.BF16.F32.PACK_AB R90, RZ, R90 ;  /* 0x0000005aff5a723e */ /* 0x000fca00000010ff */
[----:B------:R2:W-:Y:S01]  /*36d0*/  @P3 STG.E.U16 desc[UR36][R14.64+0x2], R90 ;  /* 0x0000025a0e003986 */ /* 0x0005e2000c101524 */
[----:B------:R-:W-:Y:S05]  /*36e0*/  @!P2 BRA `(.L_x_39) ;  /* 0x000000000004a947 */ /* 0x000fea0003800000 */
[----:B------:R3:W5:Y:S02]  /*36f0*/  LDG.E.LTC128B.U16 R122, desc[UR36][R20.64+0x10] ;  /* 0x00001024147a7981 */ /* 0x000764000c1e1520 */
.L_x_39:
[----:B------:R-:W-:Y:S05]  /*3700*/  BSYNC B1 ;  /* 0x0000000000017941 */ /* 0x000fea0003800000 */
.L_x_38:
[----:B-----5:R-:W-:Y:S01]  /*3710*/  IMAD.U32 R11, R122, 0x10000, RZ ;  /* 0x000100007a0b7824 */ /* 0x020fe200078e00ff */
        /* <DEDUP_REMOVED lines=8> */
.L_x_41:
[----:B------:R-:W-:Y:S05]  /*37a0*/  BSYNC B1 ;  /* 0x0000000000017941 */ /* 0x000fea0003800000 */
.L_x_40:
[----:B----45:R-:W-:Y:S01]  /*37b0*/  IMAD.U32 R11, R122, 0x10000, RZ ;  /* 0x000100007a0b7824 */ /* 0x030fe200078e00ff */
[----:B------:R-:W-:Y:S01]  /*37c0*/  ISETP.GT.AND P2, PT, R10, 0x8, P1 ;  /* 0x000000080a00780c */ /* 0x000fe20000f44270 */
[----:B------:R-:W-:Y:S02]  /*37d0*/  BSSY B1, `(.L_x_42) ;  /* 0x0000007000017945 */ /* 0x000fe40003800000 */
[----:B--2---:R-:W-:-:S04]  /*37e0*/  FMUL R90, R11, R126 ;  /* 0x0000007e0b5a7220 */ /* 0x004fc80000400000 */
[----:B------:R-:W-:-:S05]  /*37f0*/  FFMA R90, R93, R124, R90 ;  /* 0x0000007c5d5a7223 */ /* 0x000fca000000005a */
[----:B------:R-:W-:-:S05]  /*3800*/  F2FP.BF16.F32.PACK_AB R90, RZ, R90 ;  /* 0x0000005aff5a723e */ /* 0x000fca00000010ff */
[----:B------:R2:W-:Y:S01]  /*3810*/  @P3 STG.E.U16 desc[UR36][R4.64+0x12], R90 ;  /* 0x0000125a04003986 */ /* 0x0005e2000c101524 */
[----:B------:R-:W-:Y:S05]  /*3820*/  @!P2 BRA `(.L_x_43) ;  /* 0x000000000004a947 */ /* 0x000fea0003800000 */
[----:B------:R4:W5:Y:S02]  /*3830*/  LDG.E.LTC128B.U16 R122, desc[UR36][R88.64+0x10] ;  /* 0x00001024587a7981 */ /* 0x000964000c1e1520 */
.L_x_43:
[----:B------:R-:W-:Y:S05]  /*3840*/  BSYNC B1 ;  /* 0x0000000000017941 */ /* 0x000fea0003800000 */
.L_x_42:
        /* <DEDUP_REMOVED lines=9> */
.L_x_45:
[----:B------:R-:W-:Y:S05]  /*38e0*/  BSYNC B1 ;  /* 0x0000000000017941 */ /* 0x000fea0003800000 */
.L_x_44:
[----:B0----5:R-:W-:Y:S01]  /*38f0*/  IMAD.U32 R11, R122, 0x10000, RZ ;  /* 0x000100007a0b7824 */ /* 0x021fe200078e00ff */
        /* <DEDUP_REMOVED lines=8> */
.L_x_47:
[----:B------:R-:W-:Y:S05]  /*3980*/  BSYNC B1 ;  /* 0x0000000000017941 */ /* 0x000fea0003800000 */
.L_x_46:
        /* <DEDUP_REMOVED lines=9> */
.L_x_49:
[----:B------:R-:W-:Y:S05]  /*3a20*/  BSYNC B1 ;  /* 0x0000000000017941 */ /* 0x000fea0003800000 */
.L_x_48:
[----:B0----5:R-:W-:Y:S01]  /*3a30*/  IMAD.U32 R11, R122, 0x10000, RZ ;  /* 0x000100007a0b7824 */ /* 0x021fe200078e00ff */
        /* <DEDUP_REMOVED lines=8> */
.L_x_51:
[----:B------:R-:W-:Y:S05]  /*3ac0*/  BSYNC B1 ;  /* 0x0000000000017941 */ /* 0x000fea0003800000 */
.L_x_50:
        /* <DEDUP_REMOVED lines=9> */
.L_x_53:
[----:B------:R-:W-:Y:S05]  /*3b60*/  BSYNC B1 ;  /* 0x0000000000017941 */ /* 0x000fea0003800000 */
.L_x_52:
        /* <DEDUP_REMOVED lines=9> */
.L_x_55:
[----:B------:R-:W-:Y:S05]  /*3c00*/  BSYNC B1 ;  /* 0x0000000000017941 */ /* 0x000fea0003800000 */
.L_x_54:
        /* <DEDUP_REMOVED lines=9> */
.L_x_57:
[----:B------:R-:W-:Y:S05]  /*3ca0*/  BSYNC B1 ;  /* 0x0000000000017941 */ /* 0x000fea0003800000 */
.L_x_56:
        /* <DEDUP_REMOVED lines=9> */
.L_x_59:
[----:B------:R-:W-:Y:S05]  /*3d40*/  BSYNC B1 ;  /* 0x0000000000017941 */ /* 0x000fea0003800000 */
.L_x_58:
        /* <DEDUP_REMOVED lines=9> */
.L_x_61:
[----:B------:R-:W-:Y:S05]  /*3de0*/  BSYNC B1 ;  /* 0x0000000000017941 */ /* 0x000fea0003800000 */
.L_x_60:
        /* <DEDUP_REMOVED lines=9> */
.L_x_63:
[----:B------:R-:W-:Y:S05]  /*3e80*/  BSYNC B1 ;  /* 0x0000000000017941 */ /* 0x000fea0003800000 */
.L_x_62:
        /* <DEDUP_REMOVED lines=9> */
.L_x_65:
[----:B------:R-:W-:Y:S05]  /*3f20*/  BSYNC B1 ;  /* 0x0000000000017941 */ /* 0x000fea0003800000 */
.L_x_64:
        /* <DEDUP_REMOVED lines=9> */
.L_x_67:
[----:B------:R-:W-:Y:S05]  /*3fc0*/  BSYNC B1 ;  /* 0x0000000000017941 */ /* 0x000fea0003800000 */
.L_x_66:
        /* <DEDUP_REMOVED lines=9> */
.L_x_69:
[----:B------:R-:W-:Y:S05]  /*4060*/  BSYNC B1 ;  /* 0x0000000000017941 */ /* 0x000fea0003800000 */
.L_x_68:
        /* <DEDUP_REMOVED lines=9> */
.L_x_71:
[----:B------:R-:W-:Y:S05]  /*4100*/  BSYNC B1 ;  /* 0x0000000000017941 */ /* 0x000fea0003800000 */
.L_x_70:
        /* <DEDUP_REMOVED lines=9> */
.L_x_73:
[----:B------:R-:W-:Y:S05]  /*41a0*/  BSYNC B1 ;  /* 0x0000000000017941 */ /* 0x000fea0003800000 */
.L_x_72:
        /* <DEDUP_REMOVED lines=9> */
.L_x_75:
[----:B------:R-:W-:Y:S05]  /*4240*/  BSYNC B1 ;  /* 0x0000000000017941 */ /* 0x000fea0003800000 */
.L_x_74:
        /* <DEDUP_REMOVED lines=9> */
.L_x_77:
[----:B------:R-:W-:Y:S05]  /*42e0*/  BSYNC B1 ;  /* 0x0000000000017941 */ /* 0x000fea0003800000 */
.L_x_76:
        /* <DEDUP_REMOVED lines=9> */
.L_x_79:
[----:B------:R-:W-:Y:S05]  /*4380*/  BSYNC B1 ;  /* 0x0000000000017941 */ /* 0x000fea0003800000 */
.L_x_78:
        /* <DEDUP_REMOVED lines=9> */
.L_x_81:
[----:B------:R-:W-:Y:S05]  /*4420*/  BSYNC B1 ;  /* 0x0000000000017941 */ /* 0x000fea0003800000 */
.L_x_80:
        /* <DEDUP_REMOVED lines=9> */
.L_x_83:
[----:B------:R-:W-:Y:S05]  /*44c0*/  BSYNC B1 ;  /* 0x0000000000017941 */ /* 0x000fea0003800000 */
.L_x_82:
        /* <DEDUP_REMOVED lines=9> */
.L_x_85:
[----:B------:R-:W-:Y:S05]  /*4560*/  BSYNC B1 ;  /* 0x0000000000017941 */ /* 0x000fea0003800000 */
.L_x_84:
        /* <DEDUP_REMOVED lines=9> */
.L_x_87:
[----:B------:R-:W-:Y:S05]  /*4600*/  BSYNC B1 ;  /* 0x0000000000017941 */ /* 0x000fea0003800000 */
.L_x_86:
        /* <DEDUP_REMOVED lines=9> */
.L_x_89:
[----:B------:R-:W-:Y:S05]  /*46a0*/  BSYNC B1 ;  /* 0x0000000000017941 */ /* 0x000fea0003800000 */
.L_x_88:
[----:B0----5:R-:W-:Y:S01]  /*46b0*/  IMAD.U32 R11, R122, 0x10000, RZ ;  /* 0x000100007a0b7824 */ /* 0x021fe200078e00ff */
[----:B------:R-:W-:Y:S01]  /*46c0*/  ISETP.GT.AND P2, PT, R10, 0x38, P1 ;  /* 0x000000380a00780c */ /* 0x000fe20000f44270 */
[----:B------:R-:W-:Y:S02]  /*46d0*/  BSSY B1, `(.L_x_90) ;  /* 0x0000007000017945 */ /* 0x000fe40003800000 */
[----:B-123--:R-:W-:-:S04]  /*46e0*/  FMUL R20, R11, R126 ;  /* 0x0000007e0b147220 */ /* 0x00efc80000400000 */
[----:B------:R-:W-:-:S05]  /*46f0*/  FFMA R20, R117, R124, R20 ;  /* 0x0000007c75147223 */ /* 0x000fca0000000014 */
[----:B------:R-:W-:-:S05]  /*4700*/  F2FP.BF16.F32.PACK_AB R20, RZ, R20 ;  /* 0x00000014ff14723e */ /* 0x000fca00000010ff */
[----:B------:R0:W-:Y:S01]  /*4710*/  @P0 STG.E.U16 desc[UR36][R4.64+0x72], R20 ;  /* 0x0000721404000986 */ /* 0x0001e2000c101524 */
[----:B------:R-:W-:Y:S05]  /*4720*/  @!P2 BRA `(.L_x_91) ;  /* 0x000000000004a947 */ /* 0x000fea0003800000 */
[----:B------:R1:W5:Y:S02]  /*4730*/  LDG.E.LTC128B.U16 R122, desc[UR36][R88.64+0x70] ;  /* 0x00007024587a7981 */ /* 0x000364000c1e1520 */
.L_x_91:
[----:B------:R-:W-:Y:S05]  /*4740*/  BSYNC B1 ;  /* 0x0000000000017941 */ /* 0x000fea0003800000 */
.L_x_90:
        /* <DEDUP_REMOVED lines=9> */
.L_x_93:
[----:B------:R-:W-:Y:S05]  /*47e0*/  BSYNC B1 ;  /* 0x0000000000017941 */ /* 0x000fea0003800000 */
.L_x_92:
[----:B--2--5:R-:W-:Y:S01]  /*47f0*/  IMAD.U32 R11, R122, 0x10000, RZ ;  /* 0x000100007a0b7824 */ /* 0x024fe200078e00ff */
[----:B------:R-:W-:Y:S01]  /*4800*/  ISETP.GT.AND P1, PT, R3, 0x80, PT ;  /* 0x000000800300780c */ /* 0x000fe20003f24270 */
[----:B------:R-:W-:Y:S01]  /*4810*/  BSSY B1, `(.L_x_94) ;  /* 0x000000c000017945 */ /* 0x000fe20003800000 */
[----:B------:R-:W-:Y:S01]  /*4820*/  SHF.L.U64.HI R91, R12, 0x8, R13 ;  /* 0x000000080c5b7819 */ /* 0x000fe2000001020d */
[----:B0-----:R-:W-:Y:S01]  /*4830*/  FMUL R20, R11, R126 ;  /* 0x0000007e0b147220 */ /* 0x001fe20000400000 */
[----:B------:R-:W-:Y:S01]  /*4840*/  ISETP.GT.AND P3, PT, R10, RZ, P1 ;  /* 0x000000ff0a00720c */ /* 0x000fe20000f64270 */
[----:B------:R-:W-:Y:S02]  /*4850*/  IMAD.SHL.U32 R11, R12, 0x100, RZ ;  /* 0x000001000c0b7824 */ /* 0x000fe400078e00ff */
[----:B------:R-:W-:-:S03]  /*4860*/  FFMA R20, R119, R124, R20 ;  /* 0x0000007c77147223 */ /* 0x000fc60000000014 */
[----:B------:R-:W-:Y:S02]  /*4870*/  IADD3 R12, P2, R11, R6, RZ ;  /* 0x000000060b0c7210 */ /* 0x000fe40007f5e0ff */
[----:B------:R-:W-:-:S03]  /*4880*/  F2FP.BF16.F32.PACK_AB R20, RZ, R20 ;  /* 0x00000014ff14723e */ /* 0x000fc600000010ff */
[----:B------:R-:W-:Y:S02]  /*4890*/  IMAD.X R13, R91, 0x1, R7, P2 ;  /* 0x000000015b0d7824 */ /* 0x000fe400010e0607 */
[----:B------:R0:W-:Y:S01]  /*48a0*/  @P0 STG.E.U16 desc[UR36][R14.64+0x72], R20 ;  /* 0x000072140e000986 */ /* 0x0001e2000c101524 */
[----:B------:R-:W-:Y:S05]  /*48b0*/  @!P3 BRA `(.L_x_95) ;  /* 0x000000000004b947 */ /* 0x000fea0003800000 */
[----:B------:R2:W5:Y:S02]  /*48c0*/  LDG.E.LTC128B.U16 R122, desc[UR36][R12.64] ;  /* 0x000000240c7a7981 */ /* 0x000564000c1e1520 */
.L_x_95:
[----:B------:R-:W-:Y:S05]  /*48d0*/  BSYNC B1 ;  /* 0x0000000000017941 */ /* 0x000fea0003800000 */
.L_x_94:
[----:B-----5:R-:W-:Y:S01]  /*48e0*/  IMAD.U32 R21, R122, 0x10000, RZ ;  /* 0x000100007a157824 */ /* 0x020fe200078e00ff */
[----:B0-----:R-:W-:Y:S01]  /*48f0*/  IADD3 R20, P0, R4, R131, RZ ;  /* 0x0000008304147210 */ /* 0x001fe20007f1e0ff */
[----:B------:R-:W-:Y:S01]  /*4900*/  BSSY B1, `(.L_x_96) ;  /* 0x000000c000017945 */ /* 0x000fe20003800000 */
[----:B------:R-:W-:Y:S01]  /*4910*/  ISETP.GT.AND P2, PT, R10, 0x1, P1 ;  /* 0x000000010a00780c */ /* 0x000fe20000f44270 */
[----:B------:R-:W-:Y:S01]  /*4920*/  FMUL R21, R21, R126 ;  /* 0x0000007e15157220 */ /* 0x000fe20000400000 */
[----:B------:R-:W-:-:S03]  /*4930*/  LOP3.LUT R93, R11, 0x2, RZ, 0xfc, !PT ;  /* 0x000000020b5d7812 */ /* 0x000fc600078efcff */
[----:B------:R-:W-:-:S05]  /*4940*/  FFMA R21, R56, R124, R21 ;  /* 0x0000007c38157223 */ /* 0x000fca0000000015 */
[----:B------:R-:W-:Y:S01]  /*4950*/  F2FP.BF16.F32.PACK_AB R56, RZ, R21 ;  /* 0x00000015ff38723e */ /* 0x000fe200000010ff */
[----:B------:R-:W-:-:S05]  /*4960*/  IMAD.X R21, R5, 0x1, R129, P0 ;  /* 0x0000000105157824 */ /* 0x000fca00000e0681 */
[----:B------:R0:W-:Y:S01]  /*4970*/  @P3 STG.E.U16 desc[UR36][R20.64], R56 ;  /* 0x0000003814003986 */ /* 0x0001e2000c101524 */
[----:B------:R-:W-:Y:S05]  /*4980*/  @!P2 BRA `(.L_x_97) ;  /* 0x00000000000ca947 */ /* 0x000fea0003800000 */
[----:B-1-34-:R-:W-:-:S05]  /*4990*/  IADD3 R88, P0, R93, R6, RZ ;  /* 0x000000065d587210 */ /* 0x01afca0007f1e0ff */
[----:B------:R-:W-:-:S05]  /*49a0*/  IMAD.X R89, R91, 0x1, R7, P0 ;  /* 0x000000015b597824 */ /* 0x000fca00000e0607 */
[----:B------:R1:W5:Y:S03]  /*49b0*/  LDG.E.LTC128B.U16 R122, desc[UR36][R88.64] ;  /* 0x00000024587a7981 */ /* 0x000366000c1e1520 */
.L_x_97:
[----:B------:R-:W-:Y:S05]  /*49c0*/  BSYNC B1 ;  /* 0x0000000000017941 */ /* 0x000fea0003800000 */
.L_x_96:
[----:B-1-345:R-:W-:Y:S01]  /*49d0*/  IMAD.U32 R89, R122, 0x10000, RZ ;  /* 0x000100007a597824 */ /* 0x03afe200078e00ff */
[----:B------:R-:W-:Y:S01]  /*49e0*/  IADD3 R88, P4, R4, R133, RZ ;  /* 0x0000008504587210 */ /* 0x000fe20007f9e0ff */
[----:B------:R-:W-:Y:S01]  /*49f0*/  BSSY B1, `(.L_x_98) ;  /* 0x000000d000017945 */ /* 0x000fe20003800000 */
[----:B------:R-:W-:Y:S01]  /*4a00*/  ISETP.GT.AND P0, PT, R3, 0x88, PT ;  /* 0x000000880300780c */ /* 0x000fe20003f04270 */
[----:B0-----:R-:W-:Y:S02]  /*4a10*/  FMUL R56, R89, R126 ;  /* 0x0000007e59387220 */ /* 0x001fe40000400000 */
[----:B------:R-:W-:Y:S01]  /*4a20*/  IMAD.X R89, R5, 0x1, R129, P4 ;  /* 0x0000000105597824 */ /* 0x000fe200020e0681 */
[----:B------:R-:W-:Y:S01]  /*4a30*/  ISETP.GT.AND P3, PT, R10, RZ, P0 ;  /* 0x000000ff0a00720c */ /* 0x000fe20000764270 */
[----:B------:R-:W-:-:S05]  /*4a40*/  FFMA R56, R57, R124, R56 ;  /* 0x0000007c39387223 */ /* 0x000fca0000000038 */
[----:B------:R-:W-:Y:S02]  /*4a50*/  F2FP.BF16.F32.PACK_AB R57, RZ, R56 ;  /* 0x00000038ff39723e */ /* 0x000fe400000010ff */
[----:B------:R-:W-:Y:S02]  /*4a60*/  IADD3 R56, P4, R11, R8, RZ ;  /* 0x000000080b387210 */ /* 0x000fe40007f9e0ff */
[----:B------:R-:W-:-:S03]  /*4a70*/  PRMT R90, R57, 0x7610, R90 ;  /* 0x00007610395a7816 */ /* 0x000fc6000000005a */
[----:B------:R-:W-:Y:S02]  /*4a80*/  IMAD.X R57, R91, 0x1, R9, P4 ;  /* 0x000000015b397824 */ /* 0x000fe400020e0609 */
[----:B------:R0:W-:Y:S01]  /*4a90*/  @P2 STG.E.U16 desc[UR36][R88.64], R90 ;  /* 0x0000005a58002986 */ /* 0x0001e2000c101524 */
[----:B------:R-:W-:Y:S05]  /*4aa0*/  @!P3 BRA `(.L_x_99) ;  /* 0x000000000004b947 */ /* 0x000fea0003800000 */
[----:B------:R1:W5:Y:S02]  /*4ab0*/  LDG.E.LTC128B.U16 R122, desc[UR36][R56.64] ;  /* 0x00000024387a7981 */ /* 0x000364000c1e1520 */
.L_x_99:
[----:B------:R-:W-:Y:S05]  /*4ac0*/  BSYNC B1 ;  /* 0x0000000000017941 */ /* 0x000fea0003800000 */
.L_x_98:
[----:B0----5:R-:W-:Y:S01]  /*4ad0*/  IMAD.U32 R89, R122, 0x10000, RZ ;  /* 0x000100007a597824 */ /* 0x021fe200078e00ff */
[----:B------:R-:W-:Y:S01]  /*4ae0*/  IADD3 R88, P4, R14, R131, RZ ;  /* 0x000000830e587210 */ /* 0x000fe20007f9e0ff */
[----:B------:R-:W-:Y:S01]  /*4af0*/  BSSY B1, `(.L_x_100) ;  /* 0x000000b000017945 */ /* 0x000fe20003800000 */
[----:B------:R-:W-:Y:S01]  /*4b00*/  ISETP.GT.AND P2, PT, R10, 0x1, P0 ;  /* 0x000000010a00780c */ /* 0x000fe20000744270 */
[----:B------:R-:W-:-:S04]  /*4b10*/  FMUL R89, R89, R126 ;  /* 0x0000007e59597220 */ /* 0x000fc80000400000 */
[----:B------:R-:W-:-:S05]  /*4b20*/  FFMA R89, R58, R124, R89 ;  /* 0x0000007c3a597223 */ /* 0x000fca0000000059 */
[----:B------:R-:W-:Y:S01]  /*4b30*/  F2FP.BF16.F32.PACK_AB R58, RZ, R89 ;  /* 0x00000059ff3a723e */ /* 0x000fe200000010ff */
[----:B------:R-:W-:-:S05]  /*4b40*/  IMAD.X R89, R15, 0x1, R129, P4 ;  /* 0x000000010f597824 */ /* 0x000fca00020e0681 */
[----:B------:R0:W-:Y:S01]  /*4b50*/  @P3 STG.E.U16 desc[UR36][R88.64], R58 ;  /* 0x0000003a58003986 */ /* 0x0001e2000c101524 */
[----:B------:R-:W-:Y:S05]  /*4b60*/  @!P2 BRA `(.L_x_101) ;  /* 0x00000000000ca947 */ /* 0x000fea0003800000 */
[----:B------:R-:W-:-:S05]  /*4b70*/  IADD3 R94, P3, R93, R8, RZ ;  /* 0x000000085d5e7210 */ /* 0x000fca0007f7e0ff */
[----:B------:R-:W-:-:S05]  /*4b80*/  IMAD.X R95, R91, 0x1, R9, P3 ;  /* 0x000000015b5f7824 */ /* 0x000fca00018e0609 */
[----:B------:R3:W5:Y:S03]  /*4b90*/  LDG.E.LTC128B.U16 R122, desc[UR36][R94.64] ;  /* 0x000000245e7a7981 */ /* 0x000766000c1e1520 */
.L_x_101:
[----:B------:R-:W-:Y:S05]  /*4ba0*/  BSYNC B1 ;  /* 0x0000000000017941 */ /* 0x000fea0003800000 */
.L_x_100:
[----:B---3-5:R-:W-:Y:S01]  /*4bb0*/  IMAD.U32 R95, R122, 0x10000, RZ ;  /* 0x000100007a5f7824 */ /* 0x028fe200078e00ff */
[----:B------:R-:W-:Y:S01]  /*4bc0*/  IADD3 R94, P4, R14, R133, RZ ;  /* 0x000000850e5e7210 */ /* 0x000fe20007f9e0ff */
[----:B------:R-:W-:Y:S01]  /*4bd0*/  BSSY B1, `(.L_x_102) ;  /* 0x000000c000017945 */ /* 0x000fe20003800000 */
[----:B------:R-:W-:Y:S01]  /*4be0*/  ISETP.GT.AND P3, PT, R10, 0x8, P1 ;  /* 0x000000080a00780c */ /* 0x000fe20000f64270 */
[----:B0-----:R-:W-:Y:S02]  /*4bf0*/  FMUL R58, R95, R126 ;  /* 0x0000007e5f3a7220 */ /* 0x001fe40000400000 */
[----:B------:R-:W-:Y:S02]  /*4c00*/  IMAD.X R95, R15, 0x1, R129, P4 ;  /* 0x000000010f5f7824 */ /* 0x000fe400020e0681 */
[----:B------:R-:W-:Y:S01]  /*4c10*/  FFMA R58, R59, R124, R58 ;  /* 0x0000007c3b3a7223 */ /* 0x000fe2000000003a */
[----:B------:R-:W-:-:S04]  /*4c20*/  LOP3.LUT R59, R11, 0x10, RZ, 0xfc, !PT ;  /* 0x000000100b3b7812 */ /* 0x000fc800078efcff */
[----:B------:R-:W-:-:S05]  /*4c30*/  F2FP.BF16.F32.PACK_AB R58, RZ, R58 ;  /* 0x0000003aff3a723e */ /* 0x000fca00000010ff */
[----:B------:R0:W-:Y:S01]  /*4c40*/  @P2 STG.E.U16 desc[UR36][R94.64], R58 ;  /* 0x0000003a5e002986 */ /* 0x0001e2000c101524 */
[----:B------:R-:W-:Y:S05]  /*4c50*/  @!P3 BRA `(.L_x_103) ;  /* 0x00000000000cb947 */ /* 0x000fea0003800000 */
[----:B0-----:R-:W-:-:S05]  /*4c60*/  IADD3 R94, P2, R59, R6, RZ ;  /* 0x000000063b5e7210 */ /* 0x001fca0007f5e0ff */
[----:B------:R-:W-:-:S05]  /*4c70*/  IMAD.X R95, R91, 0x1, R7, P2 ;  /* 0x000000015b5f7824 */ /* 0x000fca00010e0607 */
[----:B------:R3:W5:Y:S03]  /*4c80*/  LDG.E.LTC128B.U16 R122, desc[UR36][R94.64] ;  /* 0x000000245e7a7981 */ /* 0x000766000c1e1520 */
.L_x_103:
[----:B------:R-:W-:Y:S05]  /*4c90*/  BSYNC B1 ;  /* 0x0000000000017941 */ /* 0x000fea0003800000 */
.L_x_102:
[----:B0--3-5:R-:W-:Y:S01]  /*4ca0*/  IMAD.U32 R95, R122, 0x10000, RZ ;  /* 0x000100007a5f7824 */ /* 0x029fe200078e00ff */
[----:B------:R-:W-:Y:S01]  /*4cb0*/  IADD3 R96, P4, R4, R135, RZ ;  /* 0x0000008704607210 */ /* 0x000fe20007f9e0ff */
[----:B------:R-:W-:Y:S01]  /*4cc0*/  BSSY B1, `(.L_x_104) ;  /* 0x000000d000017945 */ /* 0x000fe20003800000 */
[----:B------:R-:W-:Y:S01]  /*4cd0*/  ISETP.GT.AND P2, PT, R10, 0x9, P1 ;  /* 0x000000090a00780c */ /* 0x000fe20000f44270 */
[----:B------:R-:W-:Y:S02]  /*4ce0*/  FMUL R95, R95, R126 ;  /* 0x0000007e5f5f7220 */ /* 0x000fe40000400000 */
[----:B------:R-:W-:Y:S02]  /*4cf0*/  IMAD.X R97, R5, 0x1, R129, P4 ;  /* 0x0000000105617824 */ /* 0x000fe400020e0681 */
[----:B------:R-:W-:-:S05]  /*4d00*/  FFMA R95, R60, R124, R95 ;  /* 0x0000007c3c5f7223 */ /* 0x000fca000000005f */
[----:B------:R-:W-:-:S04]  /*4d10*/  F2FP.BF16.F32.PACK_AB R95, RZ, R95 ;  /* 0x0000005fff5f723e */ /* 0x000fc800000010ff */
[----:B------:R-:W-:Y:S02]  /*4d20*/  PRMT R58, R95, 0x7610, R58 ;  /* 0x000076105f3a7816 */ /* 0x000fe4000000003a */
[----:B------:R-:W-:-:S03]  /*4d30*/  LOP3.LUT R95, R11, 0x12, RZ, 0xfc, !PT ;  /* 0x000000120b5f7812 */ /* 0x000fc600078efcff */
[----:B------:R0:W-:Y:S01]  /*4d40*/  @P3 STG.E.U16 desc[UR36][R96.64], R58 ;  /* 0x0000003a60003986 */ /* 0x0001e2000c101524 */
[----:B------:R-:W-:Y:S05]  /*4d50*/  @!P2 BRA `(.L_x_105) ;  /* 0x00000000000ca947 */ /* 0x000fea0003800000 */
[----:B0-----:R-:W-:-:S05]  /*4d60*/  IADD3 R96, P3, R95, R6, RZ ;  /* 0x000000065f607210 */ /* 0x001fca0007f7e0ff */
[----:B------:R-:W-:-:S05]  /*4d70*/  IMAD.X R97, R91, 0x1, R7, P3 ;  /* 0x000000015b617824 */ /* 0x000fca00018e0607 */
[----:B------:R3:W5:Y:S03]  /*4d80*/  LDG.E.LTC128B.U16 R122, desc[UR36][R96.64] ;  /* 0x00000024607a7981 */ /* 0x000766000c1e1520 */
.L_x_105:
[----:B------:R-:W-:Y:S05]  /*4d90*/  BSYNC B1 ;  /* 0x0000000000017941 */ /* 0x000fea0003800000 */
.L_x_104:
[----:B0--3-5:R-:W-:Y:S01]  /*4da0*/  IMAD.U32 R97, R122, 0x10000, RZ ;  /* 0x000100007a617824 */ /* 0x029fe200078e00ff */
[----:B------:R-:W-:Y:S01]  /*4db0*/  IADD3 R60, P4, R4, R137, RZ ;  /* 0x00000089043c7210 */ /* 0x000fe20007f9e0ff */
[----:B------:R-:W-:Y:S01]  /*4dc0*/  BSSY B1, `(.L_x_106) ;  /* 0x000000b000017945 */ /* 0x000fe20003800000 */
[----:B------:R-:W-:Y:S01]  /*4dd0*/  ISETP.GT.AND P3, PT, R10, 0x8, P0 ;  /* 0x000000080a00780c */ /* 0x000fe20000764270 */
[----:B------:R-:W-:-:S04]  /*4de0*/  FMUL R58, R97, R126 ;  /* 0x0000007e613a7220 */ /* 0x000fc80000400000 */
[----:B------:R-:W-:Y:S01]  /*4df0*/  FFMA R58, R61, R124, R58 ;  /* 0x0000007c3d3a7223 */ /* 0x000fe2000000003a */
[----:B------:R-:W-:-:S04]  /*4e00*/  IMAD.X R61, R5, 0x1, R129, P4 ;  /* 0x00000001053d7824 */ /* 0x000fc800020e0681 */
[----:B------:R-:W-:-:S05]  /*4e10*/  F2FP.BF16.F32.PACK_AB R58, RZ, R58 ;  /* 0x0000003aff3a723e */ /* 0x000fca00000010ff */
[----:B------:R0:W-:Y:S01]  /*4e20*/  @P2 STG.E.U16 desc[UR36][R60.64], R58 ;  /* 0x0000003a3c002986 */ /* 0x0001e2000c101524 */
[----:B------:R-:W-:Y:S05]  /*4e30*/  @!P3 BRA `(.L_x_107) ;  /* 0x00000000000cb947 */ /* 0x000fea0003800000 */
[----:B0-----:R-:W-:-:S05]  /*4e40*/  IADD3 R60, P2, R59, R8, RZ ;  /* 0x000000083b3c7210 */ /* 0x001fca0007f5e0ff */
[----:B------:R-:W-:-:S05]  /*4e50*/  IMAD.X R61, R91, 0x1, R9, P2 ;  /* 0x000000015b3d7824 */ /* 0x000fca00010e0609 */
[----:B------:R3:W5:Y:S03]  /*4e60*/  LDG.E.LTC128B.U16 R122, desc[UR36][R60.64] ;  /* 0x000000243c7a7981 */ /* 0x000766000c1e1520 */
.L_x_107:
[----:B------:R-:W-:Y:S05]  /*4e70*/  BSYNC B1 ;  /* 0x0000000000017941 */ /* 0x000fea0003800000 */
.L_x_106:
[----:B0--3-5:R-:W-:Y:S01]  /*4e80*/  IMAD.U32 R61, R122, 0x10000, RZ ;  /* 0x000100007a3d7824 */ /* 0x029fe200078e00ff */
        /* <DEDUP_REMOVED lines=9> */
[----:B0-----:R-:W-:-:S05]  /*4f20*/  IADD3 R60, P3, R95, R8, RZ ;  /* 0x000000085f3c7210 */ /* 0x001fca0007f7e0ff */
[----:B------:R-:W-:-:S05]  /*4f30*/  IMAD.X R61, R91, 0x1, R9, P3 ;  /* 0x000000015b3d7824 */ /* 0x000fca00018e0609 */
[----:B------:R3:W5:Y:S03]  /*4f40*/  LDG.E.LTC128B.U16 R122, desc[UR36][R60.64] ;  /* 0x000000243c7a7981 */ /* 0x000766000c1e1520 */
.L_x_109:
[----:B------:R-:W-:Y:S05]  /*4f50*/  BSYNC B1 ;  /* 0x0000000000017941 */ /* 0x000fea0003800000 */
.L_x_108:
[----:B0--3-5:R-:W-:Y:S01]  /*4f60*/  IMAD.U32 R61, R122, 0x10000, RZ ;  /* 0x000100007a3d7824 */ /* 0x029fe200078e00ff */
[----:B------:R-:W-:Y:S01]  /*4f70*/  IADD3 R62, P4, R14, R137, RZ ;  /* 0x000000890e3e7210 */ /* 0x000fe20007f9e0ff */
[----:B------:R-:W-:Y:S01]  /*4f80*/  BSSY B1, `(.L_x_110) ;  /* 0x000000c000017945 */ /* 0x000fe20003800000 */
[----:B------:R-:W-:Y:S01]  /*4f90*/  ISETP.GT.AND P3, PT, R10, 0x10, P1 ;  /* 0x000000100a00780c */ /* 0x000fe20000f64270 */
[----:B------:R-:W-:Y:S01]  /*4fa0*/  FMUL R58, R61, R126 ;  /* 0x0000007e3d3a7220 */ /* 0x000fe20000400000 */
[----:B------:R-:W-:-:S03]  /*4fb0*/  LOP3.LUT R61, R11, 0x20, RZ, 0xfc, !PT ;  /* 0x000000200b3d7812 */ /* 0x000fc600078efcff */
        /* <DEDUP_REMOVED lines=8> */
.L_x_111:
[----:B------:R-:W-:Y:S05]  /*5040*/  BSYNC B1 ;  /* 0x0000000000017941 */ /* 0x000fea0003800000 */
.L_x_110:
        /* <DEDUP_REMOVED lines=15> */
.L_x_113:
[----:B------:R-:W-:Y:S05]  /*5140*/  BSYNC B1 ;  /* 0x0000000000017941 */ /* 0x000fea0003800000 */
.L_x_112:
        /* <DEDUP_REMOVED lines=13> */
.L_x_115:
[----:B------:R-:W-:Y:S05]  /*5220*/  BSYNC B1 ;  /* 0x0000000000017941 */ /* 0x000fea0003800000 */
.L_x_114:
        /* <DEDUP_REMOVED lines=13> */
.L_x_117:
[----:B------:R-:W-:Y:S05]  /*5300*/  BSYNC B1 ;  /* 0x0000000000017941 */ /* 0x000fea0003800000 */
.L_x_116:
        /* <DEDUP_REMOVED lines=14> */
.L_x_119:
[----:B------:R-:W-:Y:S05]  /*53f0*/  BSYNC B1 ;  /* 0x0000000000017941 */ /* 0x000fea0003800000 */
.L_x_118:
        /* <DEDUP_REMOVED lines=15> */
.L_x_121:
[----:B------:R-:W-:Y:S05]  /*54f0*/  BSYNC B1 ;  /* 0x0000000000017941 */ /* 0x000fea0003800000 */
.L_x_120:
        /* <DEDUP_REMOVED lines=13> */
.L_x_123:
[----:B------:R-:W-:Y:S05]  /*55d0*/  BSYNC B1 ;  /* 0x0000000000017941 */ /* 0x000fea0003800000 */
.L_x_122:
        /* <DEDUP_REMOVED lines=13> */
.L_x_125:
[----:B------:R-:W-:Y:S05]  /*56b0*/  BSYNC B1 ;  /* 0x0000000000017941 */ /* 0x000fea0003800000 */
.L_x_124:
        /* <DEDUP_REMOVED lines=14> */
.L_x_127:
[----:B------:R-:W-:Y:S05]  /*57a0*/  BSYNC B1 ;  /* 0x0000000000017941 */ /* 0x000fea0003800000 */
.L_x_126:
        /* <DEDUP_REMOVED lines=15> */
.L_x_129:
[----:B------:R-:W-:Y:S05]  /*58a0*/  BSYNC B1 ;  /* 0x0000000000017941 */ /* 0x000fea0003800000 */
.L_x_128:
        /* <DEDUP_REMOVED lines=13> */
.L_x_131:
[----:B------:R-:W-:Y:S05]  /*5980*/  BSYNC B1 ;  /* 0x0000000000017941 */ /* 0x000fea0003800000 */
.L_x_130:
        /* <DEDUP_REMOVED lines=13> */
.L_x_133:
[----:B------:R-:W-:Y:S05]  /*5a60*/  BSYNC B1 ;  /* 0x0000000000017941 */ /* 0x000fea0003800000 */
.L_x_132:
        /* <DEDUP_REMOVED lines=14> */
.L_x_135:
[----:B------:R-:W-:Y:S05]  /*5b50*/  BSYNC B1 ;  /* 0x0000000000017941 */ /* 0x000fea0003800000 */
.L_x_134:
        /* <DEDUP_REMOVED lines=15> */
.L_x_137:
[----:B------:R-:W-:Y:S05]  /*5c50*/  BSYNC B1 ;  /* 0x0000000000017941 */ /* 0x000fea0003800000 */
.L_x_136:
        /* <DEDUP_REMOVED lines=13> */
.L_x_139:
[----:B------:R-:W-:Y:S05]  /*5d30*/  BSYNC B1 ;  /* 0x0000000000017941 */ /* 0x000fea0003800000 */
.L_x_138:
        /* <DEDUP_REMOVED lines=13> */
.L_x_141:
[----:B------:R-:W-:Y:S05]  /*5e10*/  BSYNC B1 ;  /* 0x0000000000017941 */ /* 0x000fea0003800000 */
.L_x_140:
        /* <DEDUP_REMOVED lines=14> */
.L_x_143:
[----:B------:R-:W-:Y:S05]  /*5f00*/  BSYNC B1 ;  /* 0x0000000000017941 */ /* 0x000fea0003800000 */
.L_x_142:
        /* <DEDUP_REMOVED lines=15> */
.L_x_145:
[----:B------:R-:W-:Y:S05]  /*6000*/  BSYNC B1 ;  /* 0x0000000000017941 */ /* 0x000fea0003800000 */
.L_x_144:
        /* <DEDUP_REMOVED lines=13> */
.L_x_147:
[----:B------:R-:W-:Y:S05]  /*60e0*/  BSYNC B1 ;  /* 0x0000000000017941 */ /* 0x000fea0003800000 */
.L_x_146:
        /* <DEDUP_REMOVED lines=13> */
.L_x_149:
[----:B------:R-:W-:Y:S05]  /*61c0*/  BSYNC B1 ;  /* 0x0000000000017941 */ /* 0x000fea0003800000 */
.L_x_148:
        /* <DEDUP_REMOVED lines=14> */
.L_x_151:
[----:B------:R-:W-:Y:S05]  /*62b0*/  BSYNC B1 ;  /* 0x0000000000017941 */ /* 0x000fea0003800000 */
.L_x_150:
[----:B0--3-5:R-:W-:Y:S01]  /*62c0*/  IMAD.U32 R83, R122, 0x10000, RZ ;  /* 0x000100007a537824 */ /* 0x029fe200078e00ff */
[----:B------:R-:W-:Y:S02]  /*62d0*/  ISETP.GT.AND P1, PT, R10, 0x39, P1 ;  /* 0x000000390a00780c */ /* 0x000fe40000f24270 */
[----:B------:R-:W-:Y:S01]  /*62e0*/  IADD3 R96, P2, R4, R159, RZ ;  /* 0x0000009f04607210 */ /* 0x000fe20007f5e0ff */
[----:B------:R-:W-:Y:S01]  /*62f0*/  FMUL R97, R83, R126 ;  /* 0x0000007e53617220 */ /* 0x000fe20000400000 */
[----:B------:R-:W-:-:S03]  /*6300*/  LOP3.LUT R83, R11, 0x72, RZ, 0xfc, !PT ;  /* 0x000000720b537812 */ /* 0x000fc600078efcff */
[----:B------:R-:W-:Y:S01]  /*6310*/  FFMA R97, R84, R124, R97 ;  /* 0x0000007c54617223 */ /* 0x000fe20000000061 */
[----:B------:R-:W-:-:S04]  /*6320*/  IADD3 R98, P4, R83, R6, RZ ;  /* 0x0000000653627210 */ /* 0x000fc80007f9e0ff */
[----:B------:R-:W-:Y:S01]  /*6330*/  F2FP.BF16.F32.PACK_AB R6, RZ, R97 ;  /* 0x00000061ff06723e */ /* 0x000fe200000010ff */
[----:B------:R-:W-:Y:S02]  /*6340*/  IMAD.X R97, R5, 0x1, R129, P2 ;  /* 0x0000000105617824 */ /* 0x000fe400010e0681 */
[----:B------:R-:W-:Y:S01]  /*6350*/  IMAD.X R99, R91, 0x1, R7, P4 ;  /* 0x000000015b637824 */ /* 0x000fe200020e0607 */
[----:B------:R-:W-:-:S05]  /*6360*/  PRMT R58, R6, 0x7610, R58 ;  /* 0x00007610063a7816 */ /* 0x000fca000000003a */
[----:B------:R0:W-:Y:S04]  /*6370*/  @P3 STG.E.U16 desc[UR36][R96.64], R58 ;  /* 0x0000003a60003986 */ /* 0x0001e8000c101524 */
[----:B------:R-:W3:Y:S01]  /*6380*/  @P1 LDG.E.LTC128B.U16 R122, desc[UR36][R98.64] ;  /* 0x00000024627a1981 */ /* 0x000ee2000c1e1520 */
[----:B------:R-:W-:Y:S01]  /*6390*/  ISETP.GT.AND P2, PT, R10, 0x38, P0 ;  /* 0x000000380a00780c */ /* 0x000fe20000744270 */
[----:B------:R-:W-:Y:S01]  /*63a0*/  BSSY B1, `(.L_x_152) ;  /* 0x000000d000017945 */ /* 0x000fe20003800000 */
[----:B---3--:R-:W-:-:S04]  /*63b0*/  IMAD.U32 R7, R122, 0x10000, RZ ;  /* 0x000100007a077824 */ /* 0x008fc800078e00ff */
[----:B------:R-:W-:Y:S01]  /*63c0*/  FMUL R6, R7, R126 ;  /* 0x0000007e07067220 */ /* 0x000fe20000400000 */
[----:B------:R-:W-:-:S03]  /*63d0*/  LOP3.LUT R7, R131, 0x72, RZ, 0xfc, !PT ;  /* 0x0000007283077812 */ /* 0x000fc600078efcff */
[----:B------:R-:W-:Y:S01]  /*63e0*/  FFMA R6, R85, R124, R6 ;  /* 0x0000007c55067223 */ /* 0x000fe20000000006 */
[----:B------:R-:W-:-:S04]  /*63f0*/  IADD3 R4, P3, R7, R4, RZ ;  /* 0x0000000407047210 */ /* 0x000fc80007f7e0ff */
[----:B------:R-:W-:Y:S01]  /*6400*/  F2FP.BF16.F32.PACK_AB R6, RZ, R6 ;  /* 0x00000006ff06723e */ /* 0x000fe200000010ff */
[----:B------:R-:W-:-:S05]  /*6410*/  IMAD.X R5, R5, 0x1, R129, P3 ;  /* 0x0000000105057824 */ /* 0x000fca00018e0681 */
[----:B------:R0:W-:Y:S01]  /*6420*/  @P1 STG.E.U16 desc[UR36][R4.64], R6 ;  /* 0x0000000604001986 */ /* 0x0001e2000c101524 */
[----:B------:R-:W-:Y:S05]  /*6430*/  @!P2 BRA `(.L_x_153) ;  /* 0x00000000000ca947 */ /* 0x000fea0003800000 */
[----:B0-----:R-:W-:-:S05]  /*6440*/  IADD3 R4, P1, R81, R8, RZ ;  /* 0x0000000851047210 */ /* 0x001fca0007f3e0ff */
[----:B------:R-:W-:-:S05]  /*6450*/  IMAD.X R5, R91, 0x1, R9, P1 ;  /* 0x000000015b057824 */ /* 0x000fca00008e0609 */
[----:B------:R3:W5:Y:S03]  /*6460*/  LDG.E.LTC128B.U16 R122, desc[UR36][R4.64] ;  /* 0x00000024047a7981 */ /* 0x000766000c1e1520 */
.L_x_153:
[----:B------:R-:W-:Y:S05]  /*6470*/  BSYNC B1 ;  /* 0x0000000000017941 */ /* 0x000fea0003800000 */
.L_x_152:
[----:B0--3-5:R-:W-:Y:S01]  /*6480*/  IMAD.U32 R5, R122, 0x10000, RZ ;  /* 0x000100007a057824 */ /* 0x029fe200078e00ff */
[----:B------:R-:W-:Y:S01]  /*6490*/  IADD3 R4, P3, R14, R159, RZ ;  /* 0x0000009f0e047210 */ /* 0x000fe20007f7e0ff */
[----:B------:R-:W-:Y:S01]  /*64a0*/  BSSY B1, `(.L_x_154) ;  /* 0x000000b000017945 */ /* 0x000fe20003800000 */
[----:B------:R-:W-:Y:S01]  /*64b0*/  ISETP.GT.AND P1, PT, R10, 0x39, P0 ;  /* 0x000000390a00780c */ /* 0x000fe20000724270 */
[----:B------:R-:W-:Y:S01]  /*64c0*/  FMUL R5, R5, R126 ;  /* 0x0000007e05057220 */ /* 0x000fe20000400000 */
[----:B------:R-:W-:-:S03]  /*64d0*/  IADD3 R8, P0, R83, R8, RZ ;  /* 0x0000000853087210 */ /* 0x000fc60007f1e0ff */
[----:B------:R-:W-:Y:S02]  /*64e0*/  FFMA R5, R86, R124, R5 ;  /* 0x0000007c56057223 */ /* 0x000fe40000000005 */
[----:B------:R-:W-:-:S03]  /*64f0*/  IMAD.X R9, R91, 0x1, R9, P0 ;  /* 0x000000015b097824 */ /* 0x000fc600000e0609 */
[----:B------:R-:W-:Y:S01]  /*6500*/  F2FP.BF16.F32.PACK_AB R6, RZ, R5 ;  /* 0x00000005ff06723e */ /* 0x000fe200000010ff */
[----:B------:R-:W-:-:S05]  /*6510*/  IMAD.X R5, R15, 0x1, R129, P3 ;  /* 0x000000010f057824 */ /* 0x000fca00018e0681 */
[----:B------:R0:W-:Y:S01]  /*6520*/  @P2 STG.E.U16 desc[UR36][R4.64], R6 ;  /* 0x0000000604002986 */ /* 0x0001e2000c101524 */
[----:B------:R-:W-:Y:S05]  /*6530*/  @!P1 BRA `(.L_x_155) ;  /* 0x0000000000049947 */ /* 0x000fea0003800000 */
[----:B------:R3:W5:Y:S02]  /*6540*/  LDG.E.LTC128B.U16 R122, desc[UR36][R8.64] ;  /* 0x00000024087a7981 */ /* 0x000764000c1e1520 */
.L_x_155:
[----:B------:R-:W-:Y:S05]  /*6550*/  BSYNC B1 ;  /* 0x0000000000017941 */ /* 0x000fea0003800000 */
.L_x_154:
[----:B0----5:R-:W-:Y:S01]  /*6560*/  IMAD.U32 R5, R122, 0x10000, RZ ;  /* 0x000100007a057824 */ /* 0x021fe200078e00ff */
[----:B------:R-:W-:Y:S01]  /*6570*/  ISETP.GT.AND P0, PT, R3, 0x100, PT ;  /* 0x000001000300780c */ /* 0x000fe20003f04270 */
[----:B------:R-:W-:Y:S02]  /*6580*/  BSSY B1, `(.L_x_156) ;  /* 0x000000c000017945 */ /* 0x000fe40003800000 */
[----:B------:R-:W-:Y:S01]  /*6590*/  FMUL R4, R5, R126 ;  /* 0x0000007e05047220 */ /* 0x000fe20000400000 */
[----:B------:R-:W-:-:S03]  /*65a0*/  ISETP.GT.AND P2, PT, R10, RZ, P0 ;  /* 0x000000ff0a00720c */ /* 0x000fc60000744270 */
        /* <DEDUP_REMOVED lines=9> */
.L_x_157:
[----:B------:R-:W-:Y:S05]  /*6640*/  BSYNC B1 ;  /* 0x0000000000017941 */ /* 0x000fea0003800000 */
.L_x_156:
[----:B0---45:R-:W-:Y:S01]  /*6650*/  IMAD.U32 R5, R122, 0x10000, RZ ;  /* 0x000100007a057824 */ /* 0x031fe200078e00ff */
        /* <DEDUP_REMOVED lines=12> */
.L_x_159:
[----:B------:R-:W-:Y:S05]  /*6720*/  BSYNC B1 ;  /* 0x0000000000017941 */ /* 0x000fea0003800000 */
.L_x_158:
[----:B0---45:R-:W-:Y:S01]  /*6730*/  IMAD.U32 R5, R122, 0x10000, RZ ;  /* 0x000100007a057824 */ /* 0x031fe200078e00ff */
        /* <DEDUP_REMOVED lines=13> */
.L_x_161:
[----:B------:R-:W-:Y:S05]  /*6810*/  BSYNC B1 ;  /* 0x0000000000017941 */ /* 0x000fea0003800000 */
.L_x_160:
[----:B-----5:R-:W-:Y:S01]  /*6820*/  IMAD.U32 R3, R122, 0x10000, RZ ;  /* 0x000100007a037824 */ /* 0x020fe200078e00ff */
[----:B0---4-:R-:W-:Y:S01]  /*6830*/  IADD3 R4, P4, R88, R131, RZ ;  /* 0x0000008358047210 */ /* 0x011fe20007f9e0ff */
[----:B------:R-:W-:Y:S01]  /*6840*/  BSSY B1, `(.L_x_162) ;  /* 0x000000b000017945 */ /* 0x000fe20003800000 */
[----:B------:R-:W-:Y:S01]  /*6850*/  ISETP.GT.AND P3, PT, R10, 0x1, P1 ;  /* 0x000000010a00780c */ /* 0x000fe20000f64270 */
[----:B------:R-:W-:Y:S02]  /*6860*/  FMUL R3, R3, R126 ;  /* 0x0000007e03037220 */ /* 0x000fe40000400000 */
[----:B------:R-:W-:Y:S02]  /*6870*/  IMAD.X R5, R89, 0x1, R129, P4 ;  /* 0x0000000159057824 */ /* 0x000fe400020e0681 */
[----:B------:R-:W-:-:S05]  /*6880*/  FFMA R3, R26, R124, R3 ;  /* 0x0000007c1a037223 */ /* 0x000fca0000000003 */
[----:B------:R-:W-:-:S05]  /*6890*/  F2FP.BF16.F32.PACK_AB R3, RZ, R3 ;  /* 0x00000003ff03723e */ /* 0x000fca00000010ff */
[----:B------:R0:W-:Y:S01]  /*68a0*/  @P2 STG.E.U16 desc[UR36][R4.64], R3 ;  /* 0x0000000304002986 */ /* 0x0001e2000c101524 */
[----:B------:R-:W-:Y:S05]  /*68b0*/  @!P3 BRA `(.L_x_163) ;  /* 0x00000000000cb947 */ /* 0x000fea0003800000 */
[----:B0-----:R-:W-:-:S05]  /*68c0*/  IADD3 R4, P2, R56, R93, RZ ;  /* 0x0000005d38047210 */ /* 0x001fca0007f5e0ff */
[----:B------:R-:W-:-:S05]  /*68d0*/  IMAD.X R5, R57, 0x1, R91, P2 ;  /* 0x0000000139057824 */ /* 0x000fca00010e065b */
[----:B------:R4:W5:Y:S03]  /*68e0*/  LDG.E.LTC128B.U16 R122, desc[UR36][R4.64] ;  /* 0x00000024047a7981 */ /* 0x000966000c1e1520 */
.L_x_163:
[----:B------:R-:W-:Y:S05]  /*68f0*/  BSYNC B1 ;  /* 0x0000000000017941 */ /* 0x000fea0003800000 */
.L_x_162:
[----:B0----5:R-:W-:Y:S01]  /*6900*/  IMAD.U32 R3, R122, 0x10000, RZ ;  /* 0x000100007a037824 */ /* 0x021fe200078e00ff */
[----:B------:R-:W-:Y:S01]  /*6910*/  ISETP.GT.AND P2, PT, R10, 0x8, P0 ;  /* 0x000000080a00780c */ /* 0x000fe20000744270 */
[----:B------:R-:W-:Y:S02]  /*6920*/  BSSY B1, `(.L_x_164) ;  /* 0x000000b000017945 */ /* 0x000fe40003800000 */
[----:B----4-:R-:W-:-:S04]  /*6930*/  FMUL R4, R3, R126 ;  /* 0x0000007e03047220 */ /* 0x010fc80000400000 */
        /* <DEDUP_REMOVED lines=9> */
.L_x_165:
[----:B------:R-:W-:Y:S05]  /*69d0*/  BSYNC B1 ;  /* 0x0000000000017941 */ /* 0x000fea0003800000 */
.L_x_164:
        /* <DEDUP_REMOVED lines=13> */
.L_x_167:
[----:B------:R-:W-:Y:S05]  /*6ab0*/  BSYNC B1 ;  /* 0x0000000000017941 */ /* 0x000fea0003800000 */
.L_x_166:
        /* <DEDUP_REMOVED lines=13> */
.L_x_169:
[----:B------:R-:W-:Y:S05]  /*6b90*/  BSYNC B1 ;  /* 0x0000000000017941 */ /* 0x000fea0003800000 */
.L_x_168:
        /* <DEDUP_REMOVED lines=13> */
.L_x_171:
[----:B------:R-:W-:Y:S05]  /*6c70*/  BSYNC B1 ;  /* 0x0000000000017941 */ /* 0x000fea0003800000 */
.L_x_170:
        /* <DEDUP_REMOVED lines=13> */
.L_x_173:
[----:B------:R-:W-:Y:S05]  /*6d50*/  BSYNC B1 ;  /* 0x0000000000017941 */ /* 0x000fea0003800000 */
.L_x_172:
        /* <DEDUP_REMOVED lines=13> */
.L_x_175:
[----:B------:R-:W-:Y:S05]  /*6e30*/  BSYNC B1 ;  /* 0x0000000000017941 */ /* 0x000fea0003800000 */
.L_x_174:
        /* <DEDUP_REMOVED lines=13> */
.L_x_177:
[----:B------:R-:W-:Y:S05]  /*6f10*/  BSYNC B1 ;  /* 0x0000000000017941 */ /* 0x000fea0003800000 */
.L_x_176:
        /* <DEDUP_REMOVED lines=13> */
.L_x_179:
[----:B------:R-:W-:Y:S05]  /*6ff0*/  BSYNC B1 ;  /* 0x0000000000017941 */ /* 0x000fea0003800000 */
.L_x_178:
        /* <DEDUP_REMOVED lines=13> */
.L_x_181:
[----:B------:R-:W-:Y:S05]  /*70d0*/  BSYNC B1 ;  /* 0x0000000000017941 */ /* 0x000fea0003800000 */
.L_x_180:
        /* <DEDUP_REMOVED lines=13> */
.L_x_183:
[----:B------:R-:W-:Y:S05]  /*71b0*/  BSYNC B1 ;  /* 0x0000000000017941 */ /* 0x000fea0003800000 */
.L_x_182:
        /* <DEDUP_REMOVED lines=13> */
.L_x_185:
[----:B------:R-:W-:Y:S05]  /*7290*/  BSYNC B1 ;  /* 0x0000000000017941 */ /* 0x000fea0003800000 */
.L_x_184:
        /* <DEDUP_REMOVED lines=13> */
.L_x_187:
[----:B------:R-:W-:Y:S05]  /*7370*/  BSYNC B1 ;  /* 0x0000000000017941 */ /* 0x000fea0003800000 */
.L_x_186:
        /* <DEDUP_REMOVED lines=13> */
.L_x_189:
[----:B------:R-:W-:Y:S05]  /*7450*/  BSYNC B1 ;  /* 0x0000000000017941 */ /* 0x000fea0003800000 */
.L_x_188:
        /* <DEDUP_REMOVED lines=13> */
.L_x_191:
[----:B------:R-:W-:Y:S05]  /*7530*/  BSYNC B1 ;  /* 0x0000000000017941 */ /* 0x000fea0003800000 */
.L_x_190:
        /* <DEDUP_REMOVED lines=13> */
.L_x_193:
[----:B------:R-:W-:Y:S05]  /*7610*/  BSYNC B1 ;  /* 0x0000000000017941 */ /* 0x000fea0003800000 */
.L_x_192:
        /* <DEDUP_REMOVED lines=13> */
.L_x_195:
[----:B------:R-:W-:Y:S05]  /*76f0*/  BSYNC B1 ;  /* 0x0000000000017941 */ /* 0x000fea0003800000 */
.L_x_194:
        /* <DEDUP_REMOVED lines=13> */
.L_x_197:
[----:B------:R-:W-:Y:S05]  /*77d0*/  BSYNC B1 ;  /* 0x0000000000017941 */ /* 0x000fea0003800000 */
.L_x_196:
        /* <DEDUP_REMOVED lines=13> */
.L_x_199:
[----:B------:R-:W-:Y:S05]  /*78b0*/  BSYNC B1 ;  /* 0x0000000000017941 */ /* 0x000fea0003800000 */
.L_x_198:
        /* <DEDUP_REMOVED lines=13> */
.L_x_201:
[----:B------:R-:W-:Y:S05]  /*7990*/  BSYNC B1 ;  /* 0x0000000000017941 */ /* 0x000fea0003800000 */
.L_x_200:
        /* <DEDUP_REMOVED lines=13> */
.L_x_203:
[----:B------:R-:W-:Y:S05]  /*7a70*/  BSYNC B1 ;  /* 0x0000000000017941 */ /* 0x000fea0003800000 */
.L_x_202:
        /* <DEDUP_REMOVED lines=13> */
.L_x_205:
[----:B------:R-:W-:Y:S05]  /*7b50*/  BSYNC B1 ;  /* 0x0000000000017941 */ /* 0x000fea0003800000 */
.L_x_204:
        /* <DEDUP_REMOVED lines=13> */
.L_x_207:
[----:B------:R-:W-:Y:S05]  /*7c30*/  BSYNC B1 ;  /* 0x0000000000017941 */ /* 0x000fea0003800000 */
.L_x_206:
        /* <DEDUP_REMOVED lines=13> */
.L_x_209:
[----:B------:R-:W-:Y:S05]  /*7d10*/  BSYNC B1 ;  /* 0x0000000000017941 */ /* 0x000fea0003800000 */
.L_x_208:
        /* <DEDUP_REMOVED lines=13> */
.L_x_211:
[----:B------:R-:W-:Y:S05]  /*7df0*/  BSYNC B1 ;  /* 0x0000000000017941 */ /* 0x000fea0003800000 */
.L_x_210:
        /* <DEDUP_REMOVED lines=13> */
.L_x_213:
[----:B------:R-:W-:Y:S05]  /*7ed0*/  BSYNC B1 ;  /* 0x0000000000017941 */ /* 0x000fea0003800000 */
.L_x_212:
[----:B-----5:R-:W-:Y:S01]  /*7ee0*/  IMAD.U32 R3, R122, 0x10000, RZ ;  /* 0x000100007a037824 */ /* 0x020fe200078e00ff */
[----:B0---4-:R-:W-:Y:S01]  /*7ef0*/  IADD3 R4, P3, R20, R159, RZ ;  /* 0x0000009f14047210 */ /* 0x011fe20007f7e0ff */
[----:B------:R-:W-:Y:S01]  /*7f00*/  BSSY B1, `(.L_x_214) ;  /* 0x000000b000017945 */ /* 0x000fe20003800000 */
[----:B------:R-:W-:Y:S01]  /*7f10*/  ISETP.GT.AND P0, PT, R10, 0x39, P0 ;  /* 0x000000390a00780c */ /* 0x000fe20000704270 */
[----:B------:R-:W-:Y:S02]  /*7f20*/  FMUL R3, R3, R126 ;  /* 0x0000007e03037220 */ /* 0x000fe40000400000 */
[----:B------:R-:W-:Y:S01]  /*7f30*/  IMAD.X R5, R21, 0x1, R129, P3 ;  /* 0x0000000115057824 */ /* 0x000fe200018e0681 */
[----:B---3--:R-:W-:Y:S01]  /*7f40*/  IADD3 R8, P3, R83, R12, RZ ;  /* 0x0000000c53087210 */ /* 0x008fe20007f7e0ff */
[----:B------:R-:W-:-:S04]  /*7f50*/  FFMA R3, R52, R124, R3 ;  /* 0x0000007c34037223 */ /* 0x000fc80000000003 */
[----:B------:R-:W-:Y:S01]  /*7f60*/  IMAD.X R9, R13, 0x1, R91, P3 ;  /* 0x000000010d097824 */ /* 0x000fe200018e065b */
[----:B------:R-:W-:-:S05]  /*7f70*/  F2FP.BF16.F32.PACK_AB R3, RZ, R3 ;  /* 0x00000003ff03723e */ /* 0x000fca00000010ff */
[----:B------:R0:W-:Y:S01]  /*7f80*/  @P2 STG.E.U16 desc[UR36][R4.64], R3 ;  /* 0x0000000304002986 */ /* 0x0001e2000c101524 */
[----:B------:R-:W-:Y:S05]  /*7f90*/  @!P0 BRA `(.L_x_215) ;  /* 0x0000000000048947 */ /* 0x000fea0003800000 */
[----:B------:R3:W5:Y:S02]  /*7fa0*/  LDG.E.LTC128B.U16 R122, desc[UR36][R8.64] ;  /* 0x00000024087a7981 */ /* 0x000764000c1e1520 */
.L_x_215:
[----:B------:R-:W-:Y:S05]  /*7fb0*/  BSYNC B1 ;  /* 0x0000000000017941 */ /* 0x000fea0003800000 */
.L_x_214:
[----:B0----5:R-:W-:Y:S01]  /*7fc0*/  IMAD.U32 R3, R122, 0x10000, RZ ;  /* 0x000100007a037824 */ /* 0x021fe200078e00ff */
[----:B------:R-:W-:Y:S01]  /*7fd0*/  ISETP.GT.AND P3, PT, R10, 0x38, P1 ;  /* 0x000000380a00780c */ /* 0x000fe20000f64270 */
[----:B------:R-:W-:Y:S02]  /*7fe0*/  BSSY B1, `(.L_x_216) ;  /* 0x000000b000017945 */ /* 0x000fe40003800000 */
[----:B------:R-:W-:-:S04]  /*7ff0*/  FMUL R4, R3, R126 ;  /* 0x0000007e03047220 */ /* 0x000fc80000400000 */
        /* <DEDUP_REMOVED lines=9> */
.L_x_217:
[----:B------:R-:W-:Y:S05]  /*8090*/  BSYNC B1 ;  /* 0x0000000000017941 */ /* 0x000fea0003800000 */
.L_x_216:
        /* <DEDUP_REMOVED lines=13> */
.L_x_219:
[----:B------:R-:W-:Y:S05]  /*8170*/  BSYNC B1 ;  /* 0x0000000000017941 */ /* 0x000fea0003800000 */
.L_x_218:
[----:B------:R-:W-:Y:S05]  /*8180*/  @!P1 BRA `(.L_x_220) ;  /* 0x0000002000c89947 */ /* 0x000fea0003800000 */
[----:B0----5:R-:W-:-:S04]  /*8190*/  IMAD.U32 R3, R122, 0x10000, RZ ;  /* 0x000100007a037824 */ /* 0x021fc800078e00ff */
[----:B------:R-:W-:-:S04]  /*81a0*/  FMUL R4, R3, R126 ;  /* 0x0000007e03047220 */ /* 0x000fc80000400000 */
[----:B------:R-:W-:Y:S01]  /*81b0*/  FFMA R55, R55, R124, R4 ;  /* 0x0000007c37377223 */ /* 0x000fe20000000004 */
[----:B------:R-:W-:-:S04]  /*81c0*/  IADD3 R4, P0, R7, R88, RZ ;  /* 0x0000005807047210 */ /* 0x000fc80007f1e0ff */
[----:B------:R-:W-:Y:S01]  /*81d0*/  F2FP.BF16.F32.PACK_AB R55, RZ, R55 ;  /* 0x00000037ff37723e */ /* 0x000fe200000010ff */
[----:B------:R-:W-:-:S05]  /*81e0*/  IMAD.X R5, R89, 0x1, R129, P0 ;  /* 0x0000000159057824 */ /* 0x000fca00000e0681 */
[----:B------:R4:W-:Y:S01]  /*81f0*/  STG.E.U16 desc[UR36][R4.64], R55 ;  /* 0x0000003704007986 */ /* 0x0009e2000c101524 */
[----:B------:R-:W-:Y:S05]  /*8200*/  BRA `(.L_x_220) ;  /* 0x0000002000a87947 */ /* 0x000fea0003800000 */
.L_x_33:
[----:B------:R-:W-:Y:S01]  /*8210*/  ULDC.64 UR4, c[0x0][0x5c0] ;  /* 0x0001700000047ab9 */ /* 0x000fe20000000a00 */
[-C--:B------:R-:W-:Y:S01]  /*8220*/  FMUL R88, R88, R124.reuse ;  /* 0x0000007c58587220 */ /* 0x080fe20000400000 */
[----:B------:R-:W-:Y:S01]  /*8230*/  ISETP.GT.AND P3, PT, R10, 0x1, P0 ;  /* 0x000000010a00780c */ /* 0x000fe20000764270 */
[-C--:B------:R-:W-:Y:S01]  /*8240*/  FMUL R89, R89, R124.reuse ;  /* 0x0000007c59597220 */ /* 0x080fe20000400000 */
[----:B------:R-:W-:Y:S01]  /*8250*/  LEA R4, P1, R20, UR4, 0x1 ;  /* 0x0000000414047c11 */ /* 0x000fe2000f8208ff */
[----:B------:R-:W-:Y:S01]  /*8260*/  FMUL R90, R90, R124 ;  /* 0x0000007c5a5a7220 */ /* 0x000fe20000400000 */
[----:B------:R-:W-:Y:S01]  /*8270*/  F2FP.BF16.F32.PACK_AB R88, RZ, R88 ;  /* 0x00000058ff58723e */ /* 0x000fe200000010ff */
[-C--:B------:R-:W-:Y:S01]  /*8280*/  FMUL R91, R91, R124.reuse ;  /* 0x0000007c5b5b7220 */ /* 0x080fe20000400000 */
[----:B------:R-:W-:Y:S01]  /*8290*/  LEA.HI.X R5, R20, UR5, R173, 0x1, P1 ;  /* 0x0000000514057c11 */ /* 0x000fe200088f0cad */
[-C--:B------:R-:W-:Y:S01]  /*82a0*/  FMUL R92, R92, R124.reuse ;  /* 0x0000007c5c5c7220 */ /* 0x080fe20000400000 */
[----:B------:R-:W-:Y:S01]  /*82b0*/  ISETP.GT.AND P1, PT, R3, 0x8, PT ;  /* 0x000000080300780c */ /* 0x000fe20003f24270 */
[-C--:B------:R-:W-:Y:S01]  /*82c0*/  FMUL R93, R93, R124.reuse ;  /* 0x0000007c5d5d7220 */ /* 0x080fe20000400000 */
[----:B------:R-:W-:Y:S01]  /*82d0*/  F2FP.BF16.F32.PACK_AB R89, RZ, R89 ;  /* 0x00000059ff59723e */ /* 0x000fe200000010ff */
[----:B------:R-:W-:Y:S01]  /*82e0*/  @P2 STG.E.U16 desc[UR36][R4.64], R88 ;  /* 0x0000005804002986 */ /* 0x000fe2000c101524 */
[----:B------:R-:W-:Y:S01]  /*82f0*/  ISETP.GT.AND P2, PT, R10, RZ, P1 ;  /* 0x000000ff0a00720c */ /* 0x000fe20000f44270 */
[----:B------:R-:W-:Y:S01]  /*8300*/  FMUL R94, R94, R124 ;  /* 0x0000007c5e5e7220 */ /* 0x000fe20000400000 */
[C---:B------:R-:W-:Y:S01]  /*8310*/  SHF.L.U64.HI R15, R14.reuse, 0x4, R15 ;  /* 0x000000040e0f7819 */ /* 0x040fe2000001020f */
[----:B------:R-:W-:Y:S01]  /*8320*/  @P3 STG.E.U16 desc[UR36][R4.64+0x2], R89 ;  /* 0x0000025904003986 */ /* 0x000fe2000c101524 */
[----:B------:R-:W-:Y:S01]  /*8330*/  LEA R12, P3, R14, R4, 0x4 ;  /* 0x000000040e0c7211 */ /* 0x000fe200078620ff */
[-C--:B------:R-:W-:Y:S01]  /*8340*/  FMUL R95, R95, R124.reuse ;  /* 0x0000007c5f5f7220 */ /* 0x080fe20000400000 */
[----:B------:R-:W-:Y:S01]  /*8350*/  ISETP.GT.AND P5, PT, R10, 0x1, P1 ;  /* 0x000000010a00780c */ /* 0x000fe20000fa4270 */
[----:B------:R-:W-:Y:S01]  /*8360*/  FMUL R96, R96, R124 ;  /* 0x0000007c60607220 */ /* 0x000fe20000400000 */
[----:B------:R-:W-:Y:S01]  /*8370*/  F2FP.BF16.F32.PACK_AB R90, RZ, R90 ;  /* 0x0000005aff5a723e */ /* 0x000fe200000010ff */
[----:B------:R-:W-:Y:S01]  /*8380*/  IMAD.X R13, R15, 0x1, R5, P3 ;  /* 0x000000010f0d7824 */ /* 0x000fe200018e0605 */
[C---:B------:R-:W-:Y:S01]  /*8390*/  ISETP.GT.AND P4, PT, R10.reuse, 0x8, P0 ;  /* 0x000000080a00780c */ /* 0x040fe20000784270 */
[-C--:B------:R-:W-:Y:S01]  /*83a0*/  FMUL R97, R97, R124.reuse ;  /* 0x0000007c61617220 */ /* 0x080fe20000400000 */
[----:B------:R-:W-:Y:S01]  /*83b0*/  ISETP.GT.AND P3, PT, R10, 0x9, P0 ;  /* 0x000000090a00780c */ /* 0x000fe20000764270 */
[-C--:B------:R-:W-:Y:S01]  /*83c0*/  FMUL R98, R98, R124.reuse ;  /* 0x0000007c62627220 */ /* 0x080fe20000400000 */
[----:B------:R-:W-:Y:S01]  /*83d0*/  @P2 STG.E.U16 desc[UR36][R12.64], R90 ;  /* 0x0000005a0c002986 */ /* 0x000fe2000c101524 */
[----:B------:R-:W-:Y:S01]  /*83e0*/  ISETP.GT.AND P2, PT, R10, 0x8, P1 ;  /* 0x000000080a00780c */ /* 0x000fe20000f44270 */
[-C--:B------:R-:W-:Y:S01]  /*83f0*/  FMUL R99, R99, R124.reuse ;  /* 0x0000007c63637220 */ /* 0x080fe20000400000 */
[----:B------:R-:W-:Y:S01]  /*8400*/  F2FP.BF16.F32.PACK_AB R91, RZ, R91 ;  /* 0x0000005bff5b723e */ /* 0x000fe200000010ff */
[----:B------:R-:W-:Y:S01]  /*8410*/  FMUL R100, R100, R124 ;  /* 0x0000007c64647220 */ /* 0x000fe20000400000 */
[--C-:B------:R-:W-:Y:S01]  /*8420*/  @P5 IMAD.MOV.U32 R6, RZ, RZ, R12.reuse ;  /* 0x000000ffff065224 */ /* 0x100fe200078e000c */
[----:B------:R-:W-:Y:S01]  /*8430*/  F2FP.BF16.F32.PACK_AB R92, RZ, R92 ;  /* 0x0000005cff5c723e */ /* 0x000fe200000010ff */
[--C-:B------:R-:W-:Y:S01]  /*8440*/  @P5 IMAD.MOV.U32 R7, RZ, RZ, R13.reuse ;  /* 0x000000ffff075224 */ /* 0x100fe200078e000d */
[----:B------:R-:W-:Y:S01]  /*8450*/  F2FP.BF16.F32.PACK_AB R93, RZ, R93 ;  /* 0x0000005dff5d723e */ /* 0x000fe200000010ff */
[----:B------:R-:W-:Y:S01]  /*8460*/  FMUL R101, R101, R124 ;  /* 0x0000007c65657220 */ /* 0x000fe20000400000 */
[----:B------:R-:W-:Y:S01]  /*8470*/  F2FP.BF16.F32.PACK_AB R94, RZ, R94 ;  /* 0x0000005eff5e723e */ /* 0x000fe200000010ff */
[-C--:B------:R-:W-:Y:S01]  /*8480*/  FMUL R102, R102, R124.reuse ;  /* 0x0000007c66667220 */ /* 0x080fe20000400000 */
[----:B------:R0:W-:Y:S01]  /*8490*/  @P5 STG.E.U16 desc[UR36][R6.64+0x2], R91 ;  /* 0x0000025b06005986 */ /* 0x0001e2000c101524 */
[C---:B------:R-:W-:Y:S01]  /*84a0*/  ISETP.GT.AND P5, PT, R10.reuse, 0x9, P1 ;  /* 0x000000090a00780c */ /* 0x040fe20000fa4270 */
[-C--:B------:R-:W-:Y:S01]  /*84b0*/  FMUL R103, R103, R124.reuse ;  /* 0x0000007c67677220 */ /* 0x080fe20000400000 */
[----:B------:R-:W-:Y:S01]  /*84c0*/  F2FP.BF16.F32.PACK_AB R95, RZ, R95 ;  /* 0x0000005fff5f723e */ /* 0x000fe200000010ff */
[----:B------:R-:W-:Y:S01]  /*84d0*/  @P4 STG.E.U16 desc[UR36][R4.64+0x10], R92 ;  /* 0x0000105c04004986 */ /* 0x000fe2000c101524 */
[----:B------:R-:W-:Y:S01]  /*84e0*/  ISETP.GT.AND P4, PT, R10, 0x10, P0 ;  /* 0x000000100a00780c */ /* 0x000fe20000784270 */
[----:B------:R-:W-:Y:S01]  /*84f0*/  FMUL R104, R104, R124 ;  /* 0x0000007c68687220 */ /* 0x000fe20000400000 */
[----:B------:R-:W-:Y:S01]  /*8500*/  F2FP.BF16.F32.PACK_AB R96, RZ, R96 ;  /* 0x00000060ff60723e */ /* 0x000fe200000010ff */
[----:B------:R-:W-:Y:S01]  /*8510*/  @P3 STG.E.U16 desc[UR36][R4.64+0x12], R93 ;  /* 0x0000125d04003986 */ /* 0x000fe2000c101524 */
[----:B------:R-:W-:Y:S01]  /*8520*/  ISETP.GT.AND P3, PT, R10, 0x11, P0 ;  /* 0x000000110a00780c */ /* 0x000fe20000764270 */
[----:B------:R-:W-:Y:S01]  /*8530*/  FMUL R105, R105, R124 ;  /* 0x0000007c69697220 */ /* 0x000fe20000400000 */
[----:B------:R-:W-:Y:S01]  /*8540*/  F2FP.BF16.F32.PACK_AB R97, RZ, R97 ;  /* 0x00000061ff61723e */ /* 0x000fe200000010ff */
[--C-:B0-----:R-:W-:Y:S01]  /*8550*/  @P2 IMAD.MOV.U32 R6, RZ, RZ, R12.reuse ;  /* 0x000000ffff062224 */ /* 0x101fe200078e000c */
[----:B------:R-:W-:Y:S01]  /*8560*/  F2FP.BF16.F32.PACK_AB R98, RZ, R98 ;  /* 0x00000062ff62723e */ /* 0x000fe200000010ff */
[--C-:B------:R-:W-:Y:S01]  /*8570*/  @P2 IMAD.MOV.U32 R7, RZ, RZ, R13.reuse ;  /* 0x000000ffff072224 */ /* 0x100fe200078e000d */
[----:B------:R-:W-:Y:S01]  /*8580*/  F2FP.BF16.F32.PACK_AB R99, RZ, R99 ;  /* 0x00000063ff63723e */ /* 0x000fe200000010ff */
[----:B------:R-:W-:Y:S01]  /*8590*/  FMUL R106, R106, R124 ;  /* 0x0000007c6a6a7220 */ /* 0x000fe20000400000 */
[----:B------:R-:W-:Y:S01]  /*85a0*/  F2FP.BF16.F32.PACK_AB R100, RZ, R100 ;  /* 0x00000064ff64723e */ /* 0x000fe200000010ff */
[-C--:B------:R-:W-:Y:S01]  /*85b0*/  FMUL R107, R107, R124.reuse ;  /* 0x0000007c6b6b7220 */ /* 0x080fe20000400000 */
[----:B------:R0:W-:Y:S01]  /*85c0*/  @P2 STG.E.U16 desc[UR36][R6.64+0x10], R94 ;  /* 0x0000105e06002986 */ /* 0x0001e2000c101524 */
[----:B------:R-:W-:Y:S01]  /*85d0*/  ISETP.GT.AND P2, PT, R10, 0x10, P1 ;  /* 0x000000100a00780c */ /* 0x000fe20000f44270 */
[-C--:B------:R-:W-:Y:S01]  /*85e0*/  FMUL R108, R108, R124.reuse ;  /* 0x0000007c6c6c7220 */ /* 0x080fe20000400000 */
[----:B------:R-:W-:Y:S01]  /*85f0*/  F2FP.BF16.F32.PACK_AB R101, RZ, R101 ;  /* 0x00000065ff65723e */ /* 0x000fe200000010ff */
[----:B------:R-:W-:Y:S01]  /*8600*/  FMUL R109, R109, R124 ;  /* 0x0000007c6d6d7220 */ /* 0x000fe20000400000 */
[----:B------:R-:W-:Y:S01]  /*8610*/  F2FP.BF16.F32.PACK_AB R102, RZ, R102 ;  /* 0x00000066ff66723e */ /* 0x000fe200000010ff */
[-C--:B------:R-:W-:Y:S01]  /*8620*/  FMUL R110, R110, R124.reuse ;  /* 0x0000007c6e6e7220 */ /* 0x080fe20000400000 */
[----:B------:R-:W-:Y:S01]  /*8630*/  F2FP.BF16.F32.PACK_AB R103, RZ, R103 ;  /* 0x00000067ff67723e */ /* 0x000fe200000010ff */
[----:B------:R-:W-:Y:S01]  /*8640*/  FMUL R111, R111, R124 ;  /* 0x0000007c6f6f7220 */ /* 0x000fe20000400000 */
[----:B------:R-:W-:Y:S01]  /*8650*/  F2FP.BF16.F32.PACK_AB R104, RZ, R104 ;  /* 0x00000068ff68723e */ /* 0x000fe200000010ff */
        /* <DEDUP_REMOVED lines=101> */
[-C--:B------:R-:W-:Y:S01]  /*8cb0*/  FMUL R78, R78, R124.reuse ;  /* 0x0000007c4e4e7220 */ /* 0x080fe20000400000 */
[-C--:B------:R-:W-:Y:S01]  /*8cc0*/  FMUL R79, R79, R124.reuse ;  /* 0x0000007c4f4f7220 */ /* 0x080fe20000400000 */
[-C--:B------:R-:W-:Y:S01]  /*8cd0*/  FMUL R80, R80, R124.reuse ;  /* 0x0000007c50507220 */ /* 0x080fe20000400000 */
[----:B------:R0:W-:Y:S01]  /*8ce0*/  @P2 STG.E.U16 desc[UR36][R6.64+0x40], R106 ;  /* 0x0000406a06002986 */ /* 0x0001e2000c101524 */
[----:B------:R-:W-:Y:S01]  /*8cf0*/  ISETP.GT.AND P2, PT, R10, 0x28, P1 ;  /* 0x000000280a00780c */ /* 0x000fe20000f44270 */
[----:B------:R-:W-:Y:S01]  /*8d00*/  FMUL R81, R81, R124 ;  /* 0x0000007c51517220 */ /* 0x000fe20000400000 */
[----:B------:R-:W-:Y:S01]  /*8d10*/  F2FP.BF16.F32.PACK_AB R78, RZ, R78 ;  /* 0x0000004eff4e723e */ /* 0x000fe200000010ff */
        /* <DEDUP_REMOVED lines=8> */
[--C-:B0-----:R-:W-:Y:S01]  /*8da0*/  @P3 IMAD.MOV.U32 R6, RZ, RZ, R12.reuse ;  /* 0x000000ffff063224 */ /* 0x101fe200078e000c */
[----:B------:R-:W-:Y:S01]  /*8db0*/  F2FP.BF16.F32.PACK_AB R83, RZ, R83 ;  /* 0x00000053ff53723e */ /* 0x000fe200000010ff */
[----:B------:R-:W-:Y:S01]  /*8dc0*/  @P3 IMAD.MOV.U32 R7, RZ, RZ, R13 ;  /* 0x000000ffff073224 */ /* 0x000fe200078e000d */
[----:B------:R-:W-:Y:S01]  /*8dd0*/  F2FP.BF16.F32.PACK_AB R84, RZ, R84 ;  /* 0x00000054ff54723e */ /* 0x000fe200000010ff */
[-C--:B------:R-:W-:Y:S01]  /*8de0*/  FMUL R86, R86, R124.reuse ;  /* 0x0000007c56567220 */ /* 0x080fe20000400000 */
[----:B------:R-:W-:Y:S01]  /*8df0*/  LOP3.LUT R11, R131, 0x72, RZ, 0xfc, !PT ;  /* 0x00000072830b7812 */ /* 0x000fe200078efcff */
[-C--:B------:R-:W-:Y:S01]  /*8e00*/  FMUL R87, R87, R124.reuse ;  /* 0x0000007c57577220 */ /* 0x080fe20000400000 */
[----:B------:R0:W-:Y:S01]  /*8e10*/  @P3 STG.E.U16 desc[UR36][R6.64+0x42], R107 ;  /* 0x0000426b06003986 */ /* 0x0001e2000c101524 */
[----:B------:R-:W-:Y:S01]  /*8e20*/  ISETP.GT.AND P3, PT, R10, 0x29, P1 ;  /* 0x000000290a00780c */ /* 0x000fe20000f64270 */
[-C--:B------:R-:W-:Y:S01]  /*8e30*/  FMUL R24, R24, R124.reuse ;  /* 0x0000007c18187220 */ /* 0x080fe20000400000 */
[----:B------:R-:W-:Y:S01]  /*8e40*/  F2FP.BF16.F32.PACK_AB R85, RZ, R85 ;  /* 0x00000055ff55723e */ /* 0x000fe200000010ff */
[----:B------:R-:W-:Y:S01]  /*8e50*/  @P5 STG.E.U16 desc[UR36][R4.64+0x50], R108 ;  /* 0x0000506c04005986 */ /* 0x000fe2000c101524 */
[C---:B------:R-:W-:Y:S01]  /*8e60*/  ISETP.GT.AND P5, PT, R10.reuse, 0x30, P0 ;  /* 0x000000300a00780c */ /* 0x040fe200007a4270 */
[----:B------:R-:W-:Y:S01]  /*8e70*/  FMUL R25, R25, R124 ;  /* 0x0000007c19197220 */ /* 0x000fe20000400000 */
[----:B------:R-:W-:Y:S01]  /*8e80*/  F2FP.BF16.F32.PACK_AB R86, RZ, R86 ;  /* 0x00000056ff56723e */ /* 0x000fe200000010ff */
[----:B------:R-:W-:Y:S01]  /*8e90*/  @P4 STG.E.U16 desc[UR36][R4.64+0x52], R109 ;  /* 0x0000526d04004986 */ /* 0x000fe2000c101524 */
[----:B------:R-:W-:Y:S01]  /*8ea0*/  ISETP.GT.AND P4, PT, R10, 0x31, P0 ;  /* 0x000000310a00780c */ /* 0x000fe20000784270 */
[----:B------:R-:W-:Y:S01]  /*8eb0*/  FMUL R26, R26, R124 ;  /* 0x0000007c1a1a7220 */ /* 0x000fe20000400000 */
[----:B------:R-:W-:Y:S01]  /*8ec0*/  F2FP.BF16.F32.PACK_AB R87, RZ, R87 ;  /* 0x00000057ff57723e */ /* 0x000fe200000010ff */
[----:B0-----:R-:W-:-:S02]  /*8ed0*/  @P2 IMAD.MOV.U32 R6, RZ, RZ, R12 ;  /* 0x000000ffff062224 */ /* 0x001fc400078e000c */
[----:B------:R-:W-:Y:S01]  /*8ee0*/  FMUL R27, R27, R124 ;  /* 0x0000007c1b1b7220 */ /* 0x000fe20000400000 */
[----:B------:R-:W-:Y:S01]  /*8ef0*/  @P2 IMAD.MOV.U32 R7, RZ, RZ, R13 ;  /* 0x000000ffff072224 */ /* 0x000fe200078e000d */
[----:B------:R-:W-:Y:S01]  /*8f00*/  F2FP.BF16.F32.PACK_AB R26, RZ, R26 ;  /* 0x0000001aff1a723e */ /* 0x000fe200000010ff */
[-C--:B------:R-:W-:Y:S01]  /*8f10*/  FMUL R28, R28, R124.reuse ;  /* 0x0000007c1c1c7220 */ /* 0x080fe20000400000 */
[-C--:B------:R-:W-:Y:S01]  /*8f20*/  FMUL R29, R29, R124.reuse ;  /* 0x0000007c1d1d7220 */ /* 0x080fe20000400000 */
[----:B------:R-:W-:Y:S01]  /*8f30*/  F2FP.BF16.F32.PACK_AB R27, RZ, R27 ;  /* 0x0000001bff1b723e */ /* 0x000fe200000010ff */
        /* <DEDUP_REMOVED lines=12> */
[----:B0-----:R-:W-:-:S02]  /*9000*/  @P3 IMAD.MOV.U32 R6, RZ, RZ, R12 ;  /* 0x000000ffff063224 */ /* 0x001fc400078e000c */
[-C--:B------:R-:W-:Y:S01]  /*9010*/  FMUL R35, R35, R124.reuse ;  /* 0x0000007c23237220 */ /* 0x080fe20000400000 */
[--C-:B------:R-:W-:Y:S01]  /*9020*/  @P3 IMAD.MOV.U32 R7, RZ, RZ, R13.reuse ;  /* 0x000000ffff073224 */ /* 0x100fe200078e000d */
[----:B------:R-:W-:Y:S01]  /*9030*/  F2FP.BF16.F32.PACK_AB R33, RZ, R33 ;  /* 0x00000021ff21723e */ /* 0x000fe200000010ff */
[----:B------:R-:W-:Y:S01]  /*9040*/  FMUL R36, R36, R124 ;  /* 0x0000007c24247220 */ /* 0x000fe20000400000 */
[----:B------:R-:W-:Y:S01]  /*9050*/  F2FP.BF16.F32.PACK_AB R34, RZ, R34 ;  /* 0x00000022ff22723e */ /* 0x000fe200000010ff */
[-C--:B------:R-:W-:Y:S01]  /*9060*/  FMUL R37, R37, R124.reuse ;  /* 0x0000007c25257220 */ /* 0x080fe20000400000 */
[----:B------:R0:W-:Y:S01]  /*9070*/  @P3 STG.E.U16 desc[UR36][R6.64+0x52], R111 ;  /* 0x0000526f06003986 */ /* 0x0001e2000c101524 */
[----:B------:R-:W-:Y:S01]  /*9080*/  ISETP.GT.AND P3, PT, R10, 0x31, P1 ;  /* 0x000000310a00780c */ /* 0x000fe20000f64270 */
[----:B------:R-:W-:Y:S01]  /*9090*/  FMUL R38, R38, R124 ;  /* 0x0000007c26267220 */ /* 0x000fe20000400000 */
[----:B------:R-:W-:Y:S01]  /*90a0*/  F2FP.BF16.F32.PACK_AB R35, RZ, R35 ;  /* 0x00000023ff23723e */ /* 0x000fe200000010ff */
[----:B------:R-:W-:Y:S01]  /*90b0*/  @P5 STG.E.U16 desc[UR36][R4.64+0x60], R112 ;  /* 0x0000607004005986 */ /* 0x000fe2000c101524 */
[----:B------:R-:W-:Y:S01]  /*90c0*/  F2FP.BF16.F32.PACK_AB R36, RZ, R36 ;  /* 0x00000024ff24723e */ /* 0x000fe200000010ff */
[-C--:B------:R-:W-:Y:S01]  /*90d0*/  FMUL R39, R39, R124.reuse ;  /* 0x0000007c27277220 */ /* 0x080fe20000400000 */
[----:B------:R-:W-:Y:S01]  /*90e0*/  F2FP.BF16.F32.PACK_AB R37, RZ, R37 ;  /* 0x00000025ff25723e */ /* 0x000fe200000010ff */
[----:B------:R-:W-:Y:S01]  /*90f0*/  @P4 STG.E.U16 desc[UR36][R4.64+0x62], R113 ;  /* 0x0000627104004986 */ /* 0x000fe2000c101524 */
[----:B------:R-:W-:Y:S01]  /*9100*/  ISETP.GT.AND P4, PT, R10, 0x38, P0 ;  /* 0x000000380a00780c */ /* 0x000fe20000784270 */
[----:B------:R-:W-:Y:S01]  /*9110*/  FMUL R40, R40, R124 ;  /* 0x0000007c28287220 */ /* 0x000fe20000400000 */
[----:B------:R-:W-:Y:S01]  /*9120*/  ISETP.GT.AND P0, PT, R10, 0x39, P0 ;  /* 0x000000390a00780c */ /* 0x000fe20000704270 */
[----:B0-----:R-:W-:Y:S01]  /*9130*/  @P2 IMAD.MOV.U32 R6, RZ, RZ, R12 ;  /* 0x000000ffff062224 */ /* 0x001fe200078e000c */
[----:B------:R-:W-:Y:S01]  /*9140*/  F2FP.BF16.F32.PACK_AB R38, RZ, R38 ;  /* 0x00000026ff26723e */ /* 0x000fe200000010ff */
[----:B------:R-:W-:-:S02]  /*9150*/  @P2 IMAD.MOV.U32 R7, RZ, RZ, R13 ;  /* 0x000000ffff072224 */ /* 0x000fc400078e000d */
[-C--:B------:R-:W-:Y:S01]  /*9160*/  FMUL R41, R41, R124.reuse ;  /* 0x0000007c29297220 */ /* 0x080fe20000400000 */
[----:B------:R-:W-:Y:S01]  /*9170*/  F2FP.BF16.F32.PACK_AB R39, RZ, R39 ;  /* 0x00000027ff27723e */ /* 0x000fe200000010ff */
[----:B------:R-:W-:Y:S01]  /*9180*/  FMUL R42, R42, R124 ;  /* 0x0000007c2a2a7220 */ /* 0x000fe20000400000 */
[----:B------:R-:W-:Y:S01]  /*9190*/  F2FP.BF16.F32.PACK_AB R40, RZ, R40 ;  /* 0x00000028ff28723e */ /* 0x000fe200000010ff */
[----:B------:R0:W-:Y:S01]  /*91a0*/  @P2 STG.E.U16 desc[UR36][R6.64+0x60], R114 ;  /* 0x0000607206002986 */ /* 0x0001e2000c101524 */
[C---:B------:R-:W-:Y:S01]  /*91b0*/  ISETP.GT.AND P2, PT, R10.reuse, 0x38, P1 ;  /* 0x000000380a00780c */ /* 0x040fe20000f44270 */
[-C--:B------:R-:W-:Y:S01]  /*91c0*/  FMUL R43, R43, R124.reuse ;  /* 0x0000007c2b2b7220 */ /* 0x080fe20000400000 */
        /* <DEDUP_REMOVED lines=11> */
[--C-:B------:R-:W-:Y:S01]  /*9280*/  @P3 IMAD.MOV.U32 R7, RZ, RZ, R13.reuse ;  /* 0x000000ffff073224 */ /* 0x100fe200078e000d */
[----:B------:R-:W-:Y:S01]  /*9290*/  F2FP.BF16.F32.PACK_AB R46, RZ, R46 ;  /* 0x0000002eff2e723e */ /* 0x000fe200000010ff */
[--C-:B------:R-:W-:Y:S01]  /*92a0*/  @P2 IMAD.MOV.U32 R8, RZ, RZ, R12.reuse ;  /* 0x000000ffff082224 */ /* 0x100fe200078e000c */
[----:B------:R-:W-:Y:S01]  /*92b0*/  F2FP.BF16.F32.PACK_AB R47, RZ, R47 ;  /* 0x0000002fff2f723e */ /* 0x000fe200000010ff */
[----:B------:R-:W-:Y:S01]  /*92c0*/  @P2 IMAD.MOV.U32 R9, RZ, RZ, R13 ;  /* 0x000000ffff092224 */ /* 0x000fe200078e000d */
[----:B------:R0:W-:Y:S01]  /*92d0*/  @P3 STG.E.U16 desc[UR36][R6.64+0x62], R115 ;  /* 0x0000627306003986 */ /* 0x0001e2000c101524 */
[----:B------:R-:W-:Y:S01]  /*92e0*/  ISETP.GT.AND P3, PT, R3, 0x80, PT ;  /* 0x000000800300780c */ /* 0x000fe20003f64270 */
[-C--:B------:R-:W-:Y:S01]  /*92f0*/  FMUL R48, R48, R124.reuse ;  /* 0x0000007c30307220 */ /* 0x080fe20000400000 */
[-C--:B------:R-:W-:Y:S01]  /*9300*/  FMUL R49, R49, R124.reuse ;  /* 0x0000007c31317220 */ /* 0x080fe20000400000 */
[----:B------:R-:W-:Y:S01]  /*9310*/  @P4 STG.E.U16 desc[UR36][R4.64+0x70], R116 ;  /* 0x0000707404004986 */ /* 0x000fe2000c101524 */
[----:B------:R-:W-:Y:S01]  /*9320*/  IADD3 R14, P4, R4, R133, RZ ;  /* 0x00000085040e7210 */ /* 0x000fe20007f9e0ff */
[----:B------:R-:W-:Y:S01]  /*9330*/  FMUL R50, R50, R124 ;  /* 0x0000007c32327220 */ /* 0x000fe20000400000 */
[----:B------:R-:W-:Y:S01]  /*9340*/  F2FP.BF16.F32.PACK_AB R48, RZ, R48 ;  /* 0x00000030ff30723e */ /* 0x000fe200000010ff */
[----:B------:R-:W-:Y:S01]  /*9350*/  @P0 STG.E.U16 desc[UR36][R4.64+0x72], R117 ;  /* 0x0000727504000986 */ /* 0x000fe2000c101524 */
[----:B------:R-:W-:Y:S01]  /*9360*/  ISETP.GT.AND P0, PT, R10, RZ, P3 ;  /* 0x000000ff0a00720c */ /* 0x000fe20001f04270 */
[--C-:B------:R-:W-:Y:S01]  /*9370*/  IMAD.X R15, R5, 0x1, R129.reuse, P4 ;  /* 0x00000001050f7824 */ /* 0x100fe200020e0681 */
[----:B------:R-:W-:Y:S01]  /*9380*/  F2FP.BF16.F32.PACK_AB R49, RZ, R49 ;  /* 0x00000031ff31723e */ /* 0x000fe200000010ff */
[----:B------:R1:W-:Y:S01]  /*9390*/  @P2 STG.E.U16 desc[UR36][R8.64+0x70], R118 ;  /* 0x0000707608002986 */ /* 0x0003e2000c101524 */
[----:B0-----:R-:W-:Y:S01]  /*93a0*/  IADD3 R6, P2, R4, R131, RZ ;  /* 0x0000008304067210 */ /* 0x001fe20007f5e0ff */
[----:B------:R-:W-:Y:S01]  /*93b0*/  FMUL R51, R51, R124 ;  /* 0x0000007c33337220 */ /* 0x000fe20000400000 */
[----:B------:R-:W-:Y:S01]  /*93c0*/  F2FP.BF16.F32.PACK_AB R50, RZ, R50 ;  /* 0x00000032ff32723e */ /* 0x000fe200000010ff */
[-C--:B------:R-:W-:Y:S01]  /*93d0*/  FMUL R52, R52, R124.reuse ;  /* 0x0000007c34347220 */ /* 0x080fe20000400000 */
[-C--:B------:R-:W-:Y:S01]  /*93e0*/  FMUL R53, R53, R124.reuse ;  /* 0x0000007c35357220 */ /* 0x080fe20000400000 */
[----:B------:R-:W-:Y:S01]  /*93f0*/  IMAD.X R7, R5, 0x1, R129, P2 ;  /* 0x0000000105077824 */ /* 0x000fe200010e0681 */
[----:B------:R-:W-:Y:S01]  /*9400*/  ISETP.GT.AND P2, PT, R3, 0x88, PT ;  /* 0x000000880300780c */ /* 0x000fe20003f44270 */
[-C--:B------:R-:W-:Y:S01]  /*9410*/  FMUL R54, R54, R124.reuse ;  /* 0x0000007c36367220 */ /* 0x080fe20000400000 */
[----:B------:R-:W-:Y:S01]  /*9420*/  F2FP.BF16.F32.PACK_AB R51, RZ, R51 ;  /* 0x00000033ff33723e */ /* 0x000fe200000010ff */
[----:B------:R-:W-:Y:S01]  /*9430*/  FMUL R55, R55, R124 ;  /* 0x0000007c37377220 */ /* 0x000fe20000400000 */
[----:B------:R-:W-:Y:S01]  /*9440*/  ISETP.GT.AND P4, PT, R10, 0x1, P2 ;  /* 0x000000010a00780c */ /* 0x000fe20001784270 */
[----:B-1----:R-:W-:Y:S01]  /*9450*/  @P1 IMAD.MOV.U32 R8, RZ, RZ, R12 ;  /* 0x000000ffff081224 */ /* 0x002fe200078e000c */
[----:B------:R-:W-:Y:S01]  /*9460*/  F2FP.BF16.F32.PACK_AB R52, RZ, R52 ;  /* 0x00000034ff34723e */ /* 0x000fe200000010ff */
[----:B------:R-:W-:Y:S01]  /*9470*/  @P1 IMAD.MOV.U32 R9, RZ, RZ, R13 ;  /* 0x000000ffff091224 */ /* 0x000fe200078e000d */
[----:B------:R-:W-:-:S02]  /*9480*/  F2FP.BF16.F32.PACK_AB R53, RZ, R53 ;  /* 0x00000035ff35723e */ /* 0x000fc400000010ff */
[----:B------:R-:W-:Y:S02]  /*9490*/  F2FP.BF16.F32.PACK_AB R54, RZ, R54 ;  /* 0x00000036ff36723e */ /* 0x000fe400000010ff */
[----:B------:R0:W-:Y:S01]  /*94a0*/  @P1 STG.E.U16 desc[UR36][R8.64+0x72], R119 ;  /* 0x0000727708001986 */ /* 0x0001e2000c101524 */
[C---:B------:R-:W-:Y:S02]  /*94b0*/  ISETP.GT.AND P1, PT, R10.reuse, 0x1, P3 ;  /* 0x000000010a00780c */ /* 0x040fe40001f24270 */
[----:B------:R-:W-:Y:S01]  /*94c0*/  F2FP.BF16.F32.PACK_AB R55, RZ, R55 ;  /* 0x00000037ff37723e */ /* 0x000fe200000010ff */
[----:B------:R1:W-:Y:S01]  /*94d0*/  @P0 STG.E.U16 desc[UR36][R6.64], R56 ;  /* 0x0000003806000986 */ /* 0x0003e2000c101524 */
[----:B------:R-:W-:Y:S02]  /*94e0*/  ISETP.GT.AND P0, PT, R10, RZ, P2 ;  /* 0x000000ff0a00720c */ /* 0x000fe40001704270 */
[----:B0-----:R-:W-:-:S07]  /*94f0*/  IADD3 R8, P5, R12, R131, RZ ;  /* 0x000000830c087210 */ /* 0x001fce0007fbe0ff */
[----:B------:R0:W-:Y:S01]  /*9500*/  @P1 STG.E.U16 desc[UR36][R14.64], R57 ;  /* 0x000000390e001986 */ /* 0x0001e2000c101524 */
[----:B------:R-:W-:Y:S01]  /*9510*/  IADD3 R20, P1, R12, R133, RZ ;  /* 0x000000850c147210 */ /* 0x000fe20007f3e0ff */
[----:B------:R-:W-:Y:S01]  /*9520*/  IMAD.X R9, R13, 0x1, R129, P5 ;  /* 0x000000010d097824 */ /* 0x000fe200028e0681 */
[----:B-1----:R-:W-:-:S03]  /*9530*/  IADD3 R56, P5, R4, R137, RZ ;  /* 0x0000008904387210 */ /* 0x002fc60007fbe0ff */
[--C-:B------:R-:W-:Y:S01]  /*9540*/  IMAD.X R21, R13, 0x1, R129.reuse, P1 ;  /* 0x000000010d157824 */ /* 0x100fe200008e0681 */
[----:B------:R-:W-:Y:S01]  /*9550*/  @P0 STG.E.U16 desc[UR36][R8.64], R58 ;  /* 0x0000003a08000986 */ /* 0x000fe2000c101524 */
[----:B------:R-:W-:Y:S02]  /*9560*/  ISETP.GT.AND P0, PT, R10, 0x8, P3 ;  /* 0x000000080a00780c */ /* 0x000fe40001f04270 */
[----:B0-----:R-:W-:Y:S01]  /*9570*/  IADD3 R14, P1, R4, R135, RZ ;  /* 0x00000087040e7210 */ /* 0x001fe20007f3e0ff */
[----:B------:R0:W-:Y:S01]  /*9580*/  @P4 STG.E.U16 desc[UR36][R20.64], R59 ;  /* 0x0000003b14004986 */ /* 0x0001e2000c101524 */
[C---:B------:R-:W-:Y:S01]  /*9590*/  ISETP.GT.AND P4, PT, R10.reuse, 0x9, P3 ;  /* 0x000000090a00780c */ /* 0x040fe20001f84270 */
[C-C-:B------:R-:W-:Y:S02]  /*95a0*/  IMAD.X R57, R5.reuse, 0x1, R129.reuse, P5 ;  /* 0x0000000105397824 */ /* 0x140fe400028e0681 */
[----:B------:R-:W-:Y:S01]  /*95b0*/  IMAD.X R15, R5, 0x1, R129, P1 ;  /* 0x00000001050f7824 */ /* 0x000fe200008e0681 */
[----:B------:R-:W-:-:S05]  /*95c0*/  ISETP.GT.AND P1, PT, R10, 0x8, P2 ;  /* 0x000000080a00780c */ /* 0x000fca0001724270 */
[----:B------:R1:W-:Y:S01]  /*95d0*/  @P0 STG.E.U16 desc[UR36][R14.64], R60 ;  /* 0x0000003c0e000986 */ /* 0x0003e2000c101524 */
[----:B0-----:R-:W-:-:S03]  /*95e0*/  IADD3 R20, P0, R12, R135, RZ ;  /* 0x000000870c147210 */ /* 0x001fc60007f1e0ff */
[----:B------:R0:W-:Y:S01]  /*95f0*/  @P4 STG.E.U16 desc[UR36][R56.64], R61 ;  /* 0x0000003d38004986 */ /* 0x0001e2000c101524 */
[C---:B------:R-:W-:Y:S01]  /*9600*/  ISETP.GT.AND P4, PT, R10.reuse, 0x10, P3 ;  /* 0x000000100a00780c */ /* 0x040fe20001f84270 */
[----:B------:R-:W-:Y:S01]  /*9610*/  IMAD.X R21, R13, 0x1, R129, P0 ;  /* 0x000000010d157824 */ /* 0x000fe200000e0681 */
[----:B------:R-:W-:-:S04]  /*9620*/  ISETP.GT.AND P0, PT, R10, 0x9, P2 ;  /* 0x000000090a00780c */ /* 0x000fc80001704270 */
[----:B------:R2:W-:Y:S01]  /*9630*/  @P1 STG.E.U16 desc[UR36][R20.64], R62 ;  /* 0x0000003e14001986 */ /* 0x0005e2000c101524 */
[----:B-1----:R-:W-:Y:S02]  /*9640*/  IADD3 R14, P1, R12, R137, RZ ;  /* 0x000000890c0e7210 */ /* 0x002fe40007f3e0ff */
[----:B0-----:R-:W-:-:S03]  /*9650*/  IADD3 R56, P5, R4, R139, RZ ;  /* 0x0000008b04387210 */ /* 0x001fc60007fbe0ff */
[--C-:B------:R-:W-:Y:S01]  /*9660*/  IMAD.X R15, R13, 0x1, R129.reuse, P1 ;  /* 0x000000010d0f7824 */ /* 0x100fe200008e0681 */
[----:B------:R-:W-:Y:S01]  /*9670*/  ISETP.GT.AND P1, PT, R10, 0x11, P3 ;  /* 0x000000110a00780c */ /* 0x000fe20001f24270 */
[----:B------:R-:W-:-:S03]  /*9680*/  IMAD.X R57, R5, 0x1, R129, P5 ;  /* 0x0000000105397824 */ /* 0x000fc600028e0681 */
[----:B------:R0:W-:Y:S01]  /*9690*/  @P0 STG.E.U16 desc[UR36][R14.64], R63 ;  /* 0x0000003f0e000986 */ /* 0x0001e2000c101524 */
[----:B--2---:R-:W-:-:S03]  /*96a0*/  IADD3 R20, P0, R4, R141, RZ ;  /* 0x0000008d04147210 */ /* 0x004fc60007f1e0ff */
[----:B------:R1:W-:Y:S01]  /*96b0*/  @P4 STG.E.U16 desc[UR36][R56.64], R64 ;  /* 0x0000004038004986 */ /* 0x0003e2000c101524 */
[C---:B------:R-:W-:Y:S01]  /*96c0*/  ISETP.GT.AND P4, PT, R10.reuse, 0x11, P2 ;  /* 0x000000110a00780c */ /* 0x040fe20001784270 */
[----:B------:R-:W-:Y:S01]  /*96d0*/  IMAD.X R21, R5, 0x1, R129, P0 ;  /* 0x0000000105157824 */ /* 0x000fe200000e0681 */
[----:B------:R-:W-:-:S04]  /*96e0*/  ISETP.GT.AND P0, PT, R10, 0x10, P2 ;  /* 0x000000100a00780c */ /* 0x000fc80001704270 */
[----:B------:R2:W-:Y:S01]  /*96f0*/  @P1 STG.E.U16 desc[UR36][R20.64], R65 ;  /* 0x0000004114001986 */ /* 0x0005e2000c101524 */
[C---:B0-----:R-:W-:Y:S02]  /*9700*/  IADD3 R14, P1, R12.reuse, R139, RZ ;  /* 0x0000008b0c0e7210 */ /* 0x041fe40007f3e0ff */
[----:B-1----:R-:W-:-:S03]  /*9710*/  IADD3 R56, P5, R12, R141, RZ ;  /* 0x0000008d0c387210 */ /* 0x002fc60007fbe0ff */
[C-C-:B------:R-:W-:Y:S01]  /*9720*/  IMAD.X R15, R13.reuse, 0x1, R129.reuse, P1 ;  /* 0x000000010d0f7824 */ /* 0x140fe200008e0681 */
[----:B------:R-:W-:Y:S01]  /*9730*/  ISETP.GT.AND P1, PT, R10, 0x18, P3 ;  /* 0x000000180a00780c */ /* 0x000fe20001f24270 */
[----:B------:R-:W-:-:S03]  /*9740*/  IMAD.X R57, R13, 0x1, R129, P5 ;  /* 0x000000010d397824 */ /* 0x000fc600028e0681 */
[----:B------:R0:W-:Y:S01]  /*9750*/  @P0 STG.E.U16 desc[UR36][R14.64], R66 ;  /* 0x000000420e000986 */ /* 0x0001e2000c101524 */
[----:B--2---:R-:W-:-:S03]  /*9760*/  IADD3 R20, P0, R4, R143, RZ ;  /* 0x0000008f04147210 */ /* 0x004fc60007f1e0ff */
[----:B------:R1:W-:Y:S02]  /*9770*/  @P4 STG.E.U16 desc[UR36][R56.64], R67 ;  /* 0x0000004338004986 */ /* 0x0003e4000c101524 */
[----:B------:R-:W-:Y:S01]  /*9780*/  IMAD.X R21, R5, 0x1, R129, P0 ;  /* 0x0000000105157824 */ /* 0x000fe200000e0681 */
[----:B------:R-:W-:-:S04]  /*9790*/  ISETP.GT.AND P0, PT, R10, 0x19, P3 ;  /* 0x000000190a00780c */ /* 0x000fc80001f04270 */
[----:B------:R2:W-:Y:S01]  /*97a0*/  @P1 STG.E.U16 desc[UR36][R20.64], R68 ;  /* 0x0000004414001986 */ /* 0x0005e2000c101524 */
[----:B0-----:R-:W-:Y:S02]  /*97b0*/  IADD3 R14, P4, R4, R145, RZ ;  /* 0x00000091040e7210 */ /* 0x001fe40007f9e0ff */
[----:B------:R-:W-:Y:S02]  /*97c0*/  ISETP.GT.AND P1, PT, R10, 0x18, P2 ;  /* 0x000000180a00780c */ /* 0x000fe40001724270 */
[----:B-1----:R-:W-:Y:S01]  /*97d0*/  IADD3 R56, P5, R12, R143, RZ ;  /* 0x0000008f0c387210 */ /* 0x002fe20007fbe0ff */
[----:B------:R-:W-:Y:S01]  /*97e0*/  IMAD.X R15, R5, 0x1, R129, P4 ;  /* 0x00000001050f7824 */ /* 0x000fe200020e0681 */
[----:B------:R-:W-:-:S03]  /*97f0*/  ISETP.GT.AND P4, PT, R10, 0x19, P2 ;  /* 0x000000190a00780c */ /* 0x000fc60001784270 */
[----:B------:R-:W-:Y:S01]  /*9800*/  IMAD.X R57, R13, 0x1, R129, P5 ;  /* 0x000000010d397824 */ /* 0x000fe200028e0681 */
[----:B------:R0:W-:Y:S01]  /*9810*/  @P0 STG.E.U16 desc[UR36][R14.64], R69 ;  /* 0x000000450e000986 */ /* 0x0001e2000c101524 */
[----:B--2---:R-:W-:-:S04]  /*9820*/  IADD3 R20, P0, R12, R145, RZ ;  /* 0x000000910c147210 */ /* 0x004fc80007f1e0ff */
[----:B------:R1:W-:Y:S01]  /*9830*/  @P1 STG.E.U16 desc[UR36][R56.64], R70 ;  /* 0x0000004638001986 */ /* 0x0003e2000c101524 */
[----:B------:R-:W-:Y:S01]  /*9840*/  IMAD.X R21, R13, 0x1, R129, P0 ;  /* 0x000000010d157824 */ /* 0x000fe200000e0681 */
[----:B------:R-:W-:-:S04]  /*9850*/  ISETP.GT.AND P0, PT, R10, 0x20, P3 ;  /* 0x000000200a00780c */ /* 0x000fc80001f04270 */
[----:B------:R2:W-:Y:S01]  /*9860*/  @P4 STG.E.U16 desc[UR36][R20.64], R71 ;  /* 0x0000004714004986 */ /* 0x0005e2000c101524 */
[----:B0-----:R-:W-:Y:S02]  /*9870*/  IADD3 R14, P1, R4, R147, RZ ;  /* 0x00000093040e7210 */ /* 0x001fe40007f3e0ff */
[----:B------:R-:W-:-:S03]  /*9880*/  ISETP.GT.AND P4, PT, R10, 0x21, P3 ;  /* 0x000000210a00780c */ /* 0x000fc60001f84270 */
[C-C-:B------:R-:W-:Y:S01]  /*9890*/  IMAD.X R15, R5.reuse, 0x1, R129.reuse, P1 ;  /* 0x00000001050f7824 */ /* 0x140fe200008e0681 */
[----:B------:R-:W-:Y:S02]  /*98a0*/  ISETP.GT.AND P1, PT, R10, 0x20, P2 ;  /* 0x000000200a00780c */ /* 0x000fe40001724270 */
[----:B-1----:R-:W-:Y:S02]  /*98b0*/  IADD3 R56, P5, R4, R149, RZ ;  /* 0x0000009504387210 */ /* 0x002fe40007fbe0ff */
[----:B------:R0:W-:Y:S01]  /*98c0*/  @P0 STG.E.U16 desc[UR36][R14.64], R72 ;  /* 0x000000480e000986 */ /* 0x0001e2000c101524 */
[----:B--2---:R-:W-:Y:S02]  /*98d0*/  IADD3 R20, P0, R12, R147, RZ ;  /* 0x000000930c147210 */ /* 0x004fe40007f1e0ff */
[----:B------:R-:W-:-:S03]  /*98e0*/  IMAD.X R57, R5, 0x1, R129, P5 ;  /* 0x0000000105397824 */ /* 0x000fc600028e0681 */
[----:B------:R-:W-:Y:S01]  /*98f0*/  IMAD.X R21, R13, 0x1, R129, P0 ;  /* 0x000000010d157824 */ /* 0x000fe200000e0681 */
[C---:B------:R-:W-:Y:S01]  /*9900*/  ISETP.GT.AND P0, PT, R10.reuse, 0x21, P2 ;  /* 0x000000210a00780c */ /* 0x040fe20001704270 */
[----:B------:R1:W-:Y:S01]  /*9910*/  @P4 STG.E.U16 desc[UR36][R56.64], R73 ;  /* 0x0000004938004986 */ /* 0x0003e2000c101524 */
[----:B------:R-:W-:-:S03]  /*9920*/  ISETP.GT.AND P4, PT, R10, 0x28, P3 ;  /* 0x000000280a00780c */ /* 0x000fc60001f84270 */
[----:B------:R2:W-:Y:S01]  /*9930*/  @P1 STG.E.U16 desc[UR36][R20.64], R74 ;  /* 0x0000004a14001986 */ /* 0x0005e2000c101524 */
[----:B0-----:R-:W-:-:S05]  /*9940*/  IADD3 R14, P1, R12, R149, RZ ;  /* 0x000000950c0e7210 */ /* 0x001fca0007f3e0ff */
[--C-:B------:R-:W-:Y:S01]  /*9950*/  IMAD.X R15, R13, 0x1, R129.reuse, P1 ;  /* 0x000000010d0f7824 */ /* 0x100fe200008e0681 */
[----:B------:R-:W-:Y:S02]  /*9960*/  ISETP.GT.AND P1, PT, R10, 0x29, P3 ;  /* 0x000000290a00780c */ /* 0x000fe40001f24270 */
[C---:B-1----:R-:W-:Y:S02]  /*9970*/  IADD3 R56, P5, R4.reuse, R151, RZ ;  /* 0x0000009704387210 */ /* 0x042fe40007fbe0ff */
        /* <DEDUP_REMOVED lines=17> */
[----:B------:R-:W-:Y:S01]  /*9a90*/  @P4 STG.E.U16 desc[UR36][R56.64], R79 ;  /* 0x0000004f38004986 */ /* 0x000fe2000c101524 */
[----:B------:R-:W-:-:S03]  /*9aa0*/  ISETP.GT.AND P4, PT, R10, 0x31, P3 ;  /* 0x000000310a00780c */ /* 0x000fc60001f84270 */
[----:B------:R1:W-:Y:S01]  /*9ab0*/  @P1 STG.E.U16 desc[UR36][R20.64], R80 ;  /* 0x0000005014001986 */ /* 0x0003e2000c101524 */
[----:B------:R-:W-:-:S05]  /*9ac0*/  IADD3 R58, P1, R4, R157, RZ ;  /* 0x0000009d043a7210 */ /* 0x000fca0007f3e0ff */
[----:B------:R-:W-:Y:S01]  /*9ad0*/  IMAD.X R59, R5, 0x1, R129, P1 ;  /* 0x00000001053b7824 */ /* 0x000fe200008e0681 */
[----:B0-----:R-:W-:-:S04]  /*9ae0*/  IADD3 R14, P1, R12, R155, RZ ;  /* 0x0000009b0c0e7210 */ /* 0x001fc80007f3e0ff */
[----:B------:R-:W-:Y:S01]  /*9af0*/  @P4 STG.E.U16 desc[UR36][R58.64], R81 ;  /* 0x000000513a004986 */ /* 0x000fe2000c101524 */
[----:B------:R-:W-:Y:S01]  /*9b00*/  ISETP.GT.AND P4, PT, R10, 0x31, P2 ;  /* 0x000000310a00780c */ /* 0x000fe20001784270 */
[--C-:B------:R-:W-:Y:S01]  /*9b10*/  IMAD.X R15, R13, 0x1, R129.reuse, P1 ;  /* 0x000000010d0f7824 */ /* 0x100fe200008e0681 */
[----:B-1----:R-:W-:Y:S02]  /*9b20*/  IADD3 R20, P5, R12, R157, RZ ;  /* 0x0000009d0c147210 */ /* 0x002fe40007fbe0ff */
[----:B------:R-:W-:Y:S02]  /*9b30*/  ISETP.GT.AND P1, PT, R3, 0x100, PT ;  /* 0x000001000300780c */ /* 0x000fe40003f24270 */
[----:B------:R0:W-:Y:S01]  /*9b40*/  @P0 STG.E.U16 desc[UR36][R14.64], R82 ;  /* 0x000000520e000986 */ /* 0x0001e2000c101524 */
[----:B------:R-:W-:Y:S01]  /*9b50*/  IMAD.X R21, R13, 0x1, R129, P5 ;  /* 0x000000010d157824 */ /* 0x000fe200028e0681 */
[----:B------:R-:W-:Y:S02]  /*9b60*/  ISETP.GT.AND P0, PT, R3, 0x108, PT ;  /* 0x000001080300780c */ /* 0x000fe40003f04270 */
[----:B------:R-:W-:-:S03]  /*9b70*/  F2FP.BF16.F32.PACK_AB R3, RZ, R24 ;  /* 0x00000018ff03723e */ /* 0x000fc600000010ff */
[----:B------:R1:W-:Y:S01]  /*9b80*/  @P4 STG.E.U16 desc[UR36][R20.64], R83 ;  /* 0x0000005314004986 */ /* 0x0003e2000c101524 */
[C---:B------:R-:W-:Y:S02]  /*9b90*/  ISETP.GT.AND P4, PT, R10.reuse, 0x38, P3 ;  /* 0x000000380a00780c */ /* 0x040fe40001f84270 */
[----:B------:R-:W-:Y:S02]  /*9ba0*/  ISETP.GT.AND P3, PT, R10, 0x39, P3 ;  /* 0x000000390a00780c */ /* 0x000fe40001f64270 */
[----:B0-----:R-:W-:-:S05]  /*9bb0*/  IADD3 R14, P5, R4, R159, RZ ;  /* 0x0000009f040e7210 */ /* 0x001fca0007fbe0ff */
[----:B------:R-:W-:Y:S01]  /*9bc0*/  IMAD.X R15, R5, 0x1, R129, P5 ;  /* 0x00000001050f7824 */ /* 0x000fe200028e0681 */
[C---:B------:R-:W-:Y:S02]  /*9bd0*/  ISETP.GT.AND P5, PT, R10.reuse, 0x38, P2 ;  /* 0x000000380a00780c */ /* 0x040fe400017a4270 */
[----:B------:R-:W-:Y:S02]  /*9be0*/  ISETP.GT.AND P2, PT, R10, 0x39, P2 ;  /* 0x000000390a00780c */ /* 0x000fe40001744270 */
[----:B------:R0:W-:Y:S01]  /*9bf0*/  @P4 STG.E.U16 desc[UR36][R14.64], R84 ;  /* 0x000000540e004986 */ /* 0x0001e2000c101524 */
[----:B------:R-:W-:-:S05]  /*9c00*/  IADD3 R4, P4, R11, R4, RZ ;  /* 0x000000040b047210 */ /* 0x000fca0007f9e0ff */
[----:B------:R-:W-:Y:S01]  /*9c10*/  IMAD.X R5, R5, 0x1, R129, P4 ;  /* 0x0000000105057824 */ /* 0x000fe200020e0681 */
[----:B-1----:R-:W-:-:S04]  /*9c20*/  IADD3 R20, P4, R12, R159, RZ ;  /* 0x0000009f0c147210 */ /* 0x002fc80007f9e0ff */
[----:B------:R1:W-:Y:S01]  /*9c30*/  @P3 STG.E.U16 desc[UR36][R4.64], R85 ;  /* 0x0000005504003986 */ /* 0x0003e2000c101524 */
[--C-:B------:R-:W-:Y:S01]  /*9c40*/  IMAD.X R21, R13, 0x1, R129.reuse, P4 ;  /* 0x000000010d157824 */ /* 0x100fe200020e0681 */
[----:B------:R-:W-:Y:S02]  /*9c50*/  IADD3 R12, P4, R11, R12, RZ ;  /* 0x0000000c0b0c7210 */ /* 0x000fe40007f9e0ff */
[----:B------:R-:W-:Y:S02]  /*9c60*/  ISETP.GT.AND P3, PT, R10, 0x1, P1 ;  /* 0x000000010a00780c */ /* 0x000fe40000f64270 */
[----:B------:R-:W-:Y:S01]  /*9c70*/  @P5 STG.E.U16 desc[UR36][R20.64], R86 ;  /* 0x0000005614005986 */ /* 0x000fe2000c101524 */
[----:B------:R-:W-:Y:S01]  /*9c80*/  IMAD.X R13, R13, 0x1, R129, P4 ;  /* 0x000000010d0d7824 */ /* 0x000fe200020e0681 */
[C---:B0-----:R-:W-:Y:S02]  /*9c90*/  IADD3 R14, P5, R6.reuse, R131, RZ ;  /* 0x00000083060e7210 */ /* 0x041fe40007fbe0ff */
[----:B------:R-:W-:-:S02]  /*9ca0*/  IADD3 R24, P4, R6, R133, RZ ;  /* 0x0000008506187210 */ /* 0x000fc40007f9e0ff */
[----:B------:R0:W-:Y:S01]  /*9cb0*/  @P2 STG.E.U16 desc[UR36][R12.64], R87 ;  /* 0x000000570c002986 */ /* 0x0001e2000c101524 */
[C---:B------:R-:W-:Y:S01]  /*9cc0*/  ISETP.GT.AND P2, PT, R10.reuse, RZ, P1 ;  /* 0x000000ff0a00720c */ /* 0x040fe20000f44270 */
[C-C-:B------:R-:W-:Y:S01]  /*9cd0*/  IMAD.X R15, R7.reuse, 0x1, R129.reuse, P5 ;  /* 0x00000001070f7824 */ /* 0x140fe200028e0681 */
[----:B------:R-:W-:Y:S02]  /*9ce0*/  ISETP.GT.AND P5, PT, R10, RZ, P0 ;  /* 0x000000ff0a00720c */ /* 0x000fe400007a4270 */
[----:B-1----:R-:W-:Y:S01]  /*9cf0*/  F2FP.BF16.F32.PACK_AB R5, RZ, R25 ;  /* 0x00000019ff05723e */ /* 0x002fe200000010ff */
[----:B------:R-:W-:Y:S01]  /*9d00*/  IMAD.X R25, R7, 0x1, R129, P4 ;  /* 0x0000000107197824 */ /* 0x000fe200020e0681 */
[----:B------:R-:W-:Y:S02]  /*9d10*/  IADD3 R4, P4, R8, R131, RZ ;  /* 0x0000008308047210 */ /* 0x000fe40007f9e0ff */
[----:B0-----:R-:W-:-:S03]  /*9d20*/  PRMT R13, R5, 0x7610, R13 ;  /* 0x00007610050d7816 */ /* 0x001fc6000000000d */
[--C-:B------:R-:W-:Y:S02]  /*9d30*/  IMAD.X R5, R9, 0x1, R129.reuse, P4 ;  /* 0x0000000109057824 */ /* 0x100fe400020e0681 */
[----:B------:R-:W-:Y:S01]  /*9d40*/  @P2 STG.E.U16 desc[UR36][R14.64], R3 ;  /* 0x000000030e002986 */ /* 0x000fe2000c101524 */
[----:B------:R-:W-:Y:S02]  /*9d50*/  IADD3 R20, P4, R6, R135, RZ ;  /* 0x0000008706147210 */ /* 0x000fe40007f9e0ff */
[C---:B------:R-:W-:Y:S01]  /*9d60*/  ISETP.GT.AND P2, PT, R10.reuse, 0x1, P0 ;  /* 0x000000010a00780c */ /* 0x040fe20000744270 */
[----:B------:R0:W-:Y:S01]  /*9d70*/  @P3 STG.E.U16 desc[UR36][R24.64], R13 ;  /* 0x0000000d18003986 */ /* 0x0001e2000c101524 */
[----:B------:R-:W-:Y:S01]  /*9d80*/  ISETP.GT.AND P3, PT, R10, 0x8, P1 ;  /* 0x000000080a00780c */ /* 0x000fe20000f64270 */
[----:B------:R-:W-:Y:S02]  /*9d90*/  IMAD.X R21, R7, 0x1, R129, P4 ;  /* 0x0000000107157824 */ /* 0x000fe400020e0681 */
[----:B------:R1:W-:Y:S01]  /*9da0*/  @P5 STG.E.U16 desc[UR36][R4.64], R26 ;  /* 0x0000001a04005986 */ /* 0x0003e2000c101524 */
[----:B------:R-:W-:-:S05]  /*9db0*/  IADD3 R12, P5, R8, R133, RZ ;  /* 0x00000085080c7210 */ /* 0x000fca0007fbe0ff */
[--C-:B0-----:R-:W-:Y:S01]  /*9dc0*/  IMAD.X R13, R9, 0x1, R129.reuse, P5 ;  /* 0x00000001090d7824 */ /* 0x101fe200028e0681 */
[----:B------:R-:W-:Y:S02]  /*9dd0*/  ISETP.GT.AND P5, PT, R10, 0x9, P1 ;  /* 0x000000090a00780c */ /* 0x000fe40000fa4270 */
[-C--:B-1----:R-:W-:Y:S02]  /*9de0*/  IADD3 R4, P4, R6, R137.reuse, RZ ;  /* 0x0000008906047210 */ /* 0x082fe40007f9e0ff */
[----:B------:R-:W-:Y:S01]  /*9df0*/  @P2 STG.E.U16 desc[UR36][R12.64], R27 ;  /* 0x0000001b0c002986 */ /* 0x000fe2000c101524 */
[----:B------:R-:W-:Y:S02]  /*9e00*/  ISETP.GT.AND P2, PT, R10, 0x8, P0 ;  /* 0x000000080a00780c */ /* 0x000fe40000744270 */
[----:B------:R-:W-:Y:S01]  /*9e10*/  IMAD.X R5, R7, 0x1, R129, P4 ;  /* 0x0000000107057824 */ /* 0x000fe200020e0681 */
[----:B------:R-:W-:Y:S01]  /*9e20*/  @P3 STG.E.U16 desc[UR36][R20.64], R28 ;  /* 0x0000001c14003986 */ /* 0x000fe2000c101524 */
[----:B------:R-:W-:-:S02]  /*9e30*/  IADD3 R24, P4, R8, R137, RZ ;  /* 0x0000008908187210 */ /* 0x000fc40007f9e0ff */
[----:B------:R-:W-:Y:S02]  /*9e40*/  ISETP.GT.AND P3, PT, R10, 0x9, P0 ;  /* 0x000000090a00780c */ /* 0x000fe40000764270 */
[----:B------:R0:W-:Y:S01]  /*9e50*/  @P5 STG.E.U16 desc[UR36][R4.64], R29 ;  /* 0x0000001d04005986 */ /* 0x0001e2000c101524 */
[----:B------:R-:W-:Y:S01]  /*9e60*/  IADD3 R14, P5, R8, R135, RZ ;  /* 0x00000087080e7210 */ /* 0x000fe20007fbe0ff */
[----:B------:R-:W-:-:S04]  /*9e70*/  IMAD.X R25, R9, 0x1, R129, P4 ;  /* 0x0000000109197824 */ /* 0x000fc800020e0681 */
[----:B------:R-:W-:Y:S01]  /*9e80*/  IMAD.X R15, R9, 0x1, R129, P5 ;  /* 0x00000001090f7824 */ /* 0x000fe200028e0681 */
[----:B------:R-:W-:-:S04]  /*9e90*/  ISETP.GT.AND P5, PT, R10, 0x10, P1 ;  /* 0x000000100a00780c */ /* 0x000fc80000fa4270 */
[----:B------:R-:W-:Y:S01]  /*9ea0*/  @P2 STG.E.U16 desc[UR36][R14.64], R30 ;  /* 0x0000001e0e002986 */ /* 0x000fe2000c101524 */
[----:B0-----:R-:W-:Y:S02]  /*9eb0*/  IADD3 R4, P4, R6, R139, RZ ;  /* 0x0000008b06047210 */ /* 0x001fe40007f9e0ff */
[C---:B------:R-:W-:Y:S01]  /*9ec0*/  ISETP.GT.AND P2, PT, R10.reuse, 0x10, P0 ;  /* 0x000000100a00780c */ /* 0x040fe20000744270 */
[----:B------:R-:W-:Y:S01]  /*9ed0*/  @P3 STG.E.U16 desc[UR36][R24.64], R31 ;  /* 0x0000001f18003986 */ /* 0x000fe2000c101524 */
[----:B------:R-:W-:Y:S01]  /*9ee0*/  ISETP.GT.AND P3, PT, R10, 0x11, P1 ;  /* 0x000000110a00780c */ /* 0x000fe20000f64270 */
[----:B------:R-:W-:Y:S01]  /*9ef0*/  IMAD.X R5, R7, 0x1, R129, P4 ;  /* 0x0000000107057824 */ /* 0x000fe200020e0681 */
[----:B------:R-:W-:-:S04]  /*9f00*/  IADD3 R12, P4, R6, R141, RZ ;  /* 0x0000008d060c7210 */ /* 0x000fc80007f9e0ff */
[----:B------:R0:W-:Y:S01]  /*9f10*/  @P5 STG.E.U16 desc[UR36][R4.64], R32 ;  /* 0x0000002004005986 */ /* 0x0001e2000c101524 */
[----:B------:R-:W-:Y:S01]  /*9f20*/  IADD3 R20, P5, R8, R139, RZ ;  /* 0x0000008b08147210 */ /* 0x000fe20007fbe0ff */
[----:B------:R-:W-:Y:S01]  /*9f30*/  IMAD.X R13, R7, 0x1, R129, P4 ;  /* 0x00000001070d7824 */ /* 0x000fe200020e0681 */
[----:B------:R-:W-:-:S03]  /*9f40*/  ISETP.GT.AND P4, PT, R10, 0x11, P0 ;  /* 0x000000110a00780c */ /* 0x000fc60000784270 */
[----:B------:R-:W-:Y:S01]  /*9f50*/  IMAD.X R21, R9, 0x1, R129, P5 ;  /* 0x0000000109157824 */ /* 0x000fe200028e0681 */
[----:B------:R-:W-:Y:S01]  /*9f60*/  @P3 STG.E.U16 desc[UR36][R12.64], R33 ;  /* 0x000000210c003986 */ /* 0x000fe2000c101524 */
[----:B------:R-:W-:-:S03]  /*9f70*/  ISETP.GT.AND P3, PT, R10, 0x19, P1 ;  /* 0x000000190a00780c */ /* 0x000fc60000f64270 */
[----:B------:R-:W-:Y:S01]  /*9f80*/  @P2 STG.E.U16 desc[UR36][R20.64], R34 ;  /* 0x0000002214002986 */ /* 0x000fe2000c101524 */
[----:B0-----:R-:W-:Y:S02]  /*9f90*/  IADD3 R4, P5, R8, R141, RZ ;  /* 0x0000008d08047210 */ /* 0x001fe40007fbe0ff */
[----:B------:R-:W-:-:S03]  /*9fa0*/  ISETP.GT.AND P2, PT, R10, 0x18, P1 ;  /* 0x000000180a00780c */ /* 0x000fc60000f44270 */
        /* <DEDUP_REMOVED lines=16> */
[----:B------:R-:W-:-:S04]  /*a0b0*/  IMAD.X R21, R7, 0x1, R129, P4 ;  /* 0x0000000107157824 */ /* 0x000fc800020e0681 */
[----:B------:R-:W-:Y:S01]  /*a0c0*/  IMAD.X R13, R9, 0x1, R129, P5 ;  /* 0x00000001090d7824 */ /* 0x000fe200028e0681 */
[----:B------:R-:W-:-:S04]  /*a0d0*/  ISETP.GT.AND P5, PT, R10, 0x21, P1 ;  /* 0x000000210a00780c */ /* 0x000fc80000fa4270 */
[----:B------:R-:W-:Y:S01]  /*a0e0*/  @P2 STG.E.U16 desc[UR36][R12.64], R39 ;  /* 0x000000270c002986 */ /* 0x000fe2000c101524 */
[-C--:B0-----:R-:W-:Y:S02]  /*a0f0*/  IADD3 R4, P4, R6, R149.reuse, RZ ;  /* 0x0000009506047210 */ /* 0x081fe40007f9e0ff */
[C---:B------:R-:W-:Y:S01]  /*a100*/  ISETP.GT.AND P2, PT, R10.reuse, 0x20, P0 ;  /* 0x000000200a00780c */ /* 0x040fe20000744270 */
[----:B------:R-:W-:Y:S01]  /*a110*/  @P3 STG.E.U16 desc[UR36][R20.64], R40 ;  /* 0x0000002814003986 */ /* 0x000fe2000c101524 */
[----:B------:R-:W-:Y:S01]  /*a120*/  ISETP.GT.AND P3, PT, R10, 0x21, P0 ;  /* 0x000000210a00780c */ /* 0x000fe20000764270 */
        /* <DEDUP_REMOVED lines=35> */
[C---:B------:R-:W-:Y:S02]  /*a360*/  ISETP.GT.AND P3, PT, R10.reuse, 0x38, P1 ;  /* 0x000000380a00780c */ /* 0x040fe40000f64270 */
[----:B------:R-:W-:Y:S01]  /*a370*/  ISETP.GT.AND P1, PT, R10, 0x39, P1 ;  /* 0x000000390a00780c */ /* 0x000fe20000f24270 */
[----:B------:R-:W-:Y:S01]  /*a380*/  IMAD.X R5, R9, 0x1, R129, P4 ;  /* 0x0000000109057824 */ /* 0x000fe200020e0681 */
[----:B------:R-:W-:-:S04]  /*a390*/  IADD3 R12, P4, R8, R157, RZ ;  /* 0x0000009d080c7210 */ /* 0x000fc80007f9e0ff */
[----:B------:R0:W-:Y:S01]  /*a3a0*/  @P5 STG.E.U16 desc[UR36][R4.64], R50 ;  /* 0x0000003204005986 */ /* 0x0001e2000c101524 */
[----:B------:R-:W-:Y:S01]  /*a3b0*/  IADD3 R20, P5, R6, R159, RZ ;  /* 0x0000009f06147210 */ /* 0x000fe20007fbe0ff */
[--C-:B------:R-:W-:Y:S01]  /*a3c0*/  IMAD.X R13, R9, 0x1, R129.reuse, P4 ;  /* 0x00000001090d7824 */ /* 0x100fe200020e0681 */
[C---:B------:R-:W-:Y:S02]  /*a3d0*/  ISETP.GT.AND P4, PT, R10.reuse, 0x38, P0 ;  /* 0x000000380a00780c */ /* 0x040fe40000784270 */
[----:B------:R-:W-:Y:S01]  /*a3e0*/  ISETP.GT.AND P0, PT, R10, 0x39, P0 ;  /* 0x000000390a00780c */ /* 0x000fe20000704270 */
[----:B------:R-:W-:Y:S01]  /*a3f0*/  IMAD.X R21, R7, 0x1, R129, P5 ;  /* 0x0000000107157824 */ /* 0x000fe200028e0681 */
[----:B------:R1:W-:Y:S01]  /*a400*/  @P2 STG.E.U16 desc[UR36][R12.64], R51 ;  /* 0x000000330c002986 */ /* 0x0003e2000c101524 */
[----:B------:R-:W-:-:S03]  /*a410*/  IADD3 R10, P5, R11, R8, RZ ;  /* 0x000000080b0a7210 */ /* 0x000fc60007fbe0ff */
[----:B------:R1:W-:Y:S01]  /*a420*/  @P3 STG.E.U16 desc[UR36][R20.64], R52 ;  /* 0x0000003414003986 */ /* 0x0003e2000c101524 */
[----:B0-----:R-:W-:Y:S01]  /*a430*/  IADD3 R4, P2, R11, R6, RZ ;  /* 0x000000060b047210 */ /* 0x001fe20007f5e0ff */
[----:B------:R-:W-:Y:S01]  /*a440*/  IMAD.X R11, R9, 0x1, R129, P5 ;  /* 0x00000001090b7824 */ /* 0x000fe200028e0681 */
[----:B------:R-:W-:-:S03]  /*a450*/  IADD3 R6, P3, R8, R159, RZ ;  /* 0x0000009f08067210 */ /* 0x000fc60007f7e0ff */
[--C-:B------:R-:W-:Y:S02]  /*a460*/  IMAD.X R5, R7, 0x1, R129.reuse, P2 ;  /* 0x0000000107057824 */ /* 0x100fe400010e0681 */
[----:B------:R-:W-:-:S03]  /*a470*/  IMAD.X R7, R9, 0x1, R129, P3 ;  /* 0x0000000109077824 */ /* 0x000fc600018e0681 */
[----:B------:R1:W-:Y:S04]  /*a480*/  @P1 STG.E.U16 desc[UR36][R4.64], R53 ;  /* 0x0000003504001986 */ /* 0x0003e8000c101524 */
[----:B------:R1:W-:Y:S04]  /*a490*/  @P4 STG.E.U16 desc[UR36][R6.64], R54 ;  /* 0x0000003606004986 */ /* 0x0003e8000c101524 */
[----:B------:R1:W-:Y:S02]  /*a4a0*/  @P0 STG.E.U16 desc[UR36][R10.64], R55 ;  /* 0x000000370a000986 */ /* 0x0003e4000c101524 */
.L_x_220:
[----:B------:R-:W-:Y:S05]  /*a4b0*/  BSYNC B0 ;  /* 0x0000000000007941 */ /* 0x000fea0003800000 */
.L_x_32:
[----:B------:R-:W-:Y:S01]  /*a4c0*/  IADD3 R16, P0, R16, UR38, RZ ;  /* 0x0000002610107c10 */ /* 0x000fe2000ff1e0ff */
[----:B------:R-:W-:Y:S01]  /*a4d0*/  ULDC.64 UR4, c[0x0][0x650] ;  /* 0x0001940000047ab9 */ /* 0x000fe20000000a00 */
[----:B0-----:R-:W-:Y:S01]  /*a4e0*/  PRMT R3, RZ, 0x7610, R3 ;  /* 0x00007610ff037816 */ /* 0x001fe20000000003 */
[----:B-----5:R-:W-:Y:S01]  /*a4f0*/  IMAD.MOV.U32 R122, RZ, RZ, -0x1 ;  /* 0xffffffffff7a7424 */ /* 0x020fe200078e00ff */
[----:B------:R-:W-:Y:S01]  /*a500*/  IADD3.X R17, R17, UR41, RZ, P0, !PT ;  /* 0x0000002911117c10 */ /* 0x000fe200087fe4ff */
[----:B------:R-:W-:Y:S01]  /*a510*/  IMAD.MOV.U32 R123, RZ, RZ, -0x1 ;  /* 0xffffffffff7b7424 */ /* 0x000fe200078e00ff */
[----:B------:R-:W-:-:S04]  /*a520*/  ISETP.GE.U32.AND P0, PT, R16, UR4, PT ;  /* 0x0000000410007c0c */ /* 0x000fc8000bf06070 */
[----:B------:R-:W-:-:S13]  /*a530*/  ISETP.GE.U32.AND.EX P0, PT, R17, UR5, PT, P0 ;  /* 0x0000000511007c0c */ /* 0x000fda000bf06100 */
[----:B------:R-:W-:Y:S05]  /*a540*/  @P0 BRA `(.L_x_221) ;  /* 0x0000000400640947 */ /* 0x000fea0003800000 */
[----:B-12---:R-:W0:Y:S01]  /*a550*/  S2R R12, SR_CTAID.X ;  /* 0x00000000000c7919 */ /* 0x006e220000002500 */
[----:B------:R-:W1:Y:S01]  /*a560*/  LDC.64 R10, c[0x0][0x628] ;  /* 0x00018a00ff0a7b82 */ /* 0x000e620000000a00 */
[----:B------:R-:W-:Y:S01]  /*a570*/  ULDC UR4, c[0x0][0x150] ;  /* 0x0000540000047ab9 */ /* 0x000fe20000000800 */
[----:B---3--:R-:W-:Y:S01]  /*a580*/  IMAD.MOV.U32 R8, RZ, RZ, R16 ;  /* 0x000000ffff087224 */ /* 0x008fe200078e0010 */
[----:B------:R-:W2:Y:S01]  /*a590*/  S2R R24, SR_CTAID.Y ;  /* 0x0000000000187919 */ /* 0x000ea20000002600 */
[----:B------:R-:W-:-:S04]  /*a5a0*/  IMAD.MOV.U32 R9, RZ, RZ, R17 ;  /* 0x000000ffff097224 */ /* 0x000fc800078e0011 */
[----:B------:R-:W3:Y:S08]  /*a5b0*/  LDC R21, c[0x0][0x144] ;  /* 0x00005100ff157b82 */ /* 0x000ef00000000800 */
[----:B------:R-:W2:Y:S08]  /*a5c0*/  LDC R0, c[0x0][0x630] ;  /* 0x00018c00ff007b82 */ /* 0x000eb00000000800 */
[----:B------:R-:W2:Y:S01]  /*a5d0*/  LDC.64 R14, c[0x0][0x620] ;  /* 0x00018800ff0e7b82 */ /* 0x000ea20000000a00 */
[----:B-1----:R-:W-:-:S04]  /*a5e0*/  ISETP.NE.U32.AND P0, PT, R10, RZ, PT ;  /* 0x000000ff0a00720c */ /* 0x002fc80003f05070 */
[----:B------:R-:W-:Y:S02]  /*a5f0*/  ISETP.NE.AND.EX P0, PT, R11, RZ, PT, P0 ;  /* 0x000000ff0b00720c */ /* 0x000fe40003f05300 */
[----:B0-----:R-:W-:-:S05]  /*a600*/  I2FP.F32.U32 R3, R12 ;  /* 0x0000000c00037245 */ /* 0x001fca0000201000 */
[----:B------:R-:W-:-:S04]  /*a610*/  FMUL R3, R3, UR4 ;  /* 0x0000000403037c20 */ /* 0x000fc80008400000 */
[----:B------:R0:W1:Y:S02]  /*a620*/  F2I.U32.TRUNC.NTZ R20, R3 ;  /* 0x0000000300147305 */ /* 0x000064000020f000 */
[----:B---3--:R-:W-:Y:S05]  /*a630*/  @!P0 BRA `(.L_x_222) ;  /* 0x0000000000288947 */ /* 0x008fea0003800000 */
[----:B0-----:R-:W0:Y:S02]  /*a640*/  LDC R3, c[0x0][0x634] ;  /* 0x00018d00ff037b82 */ /* 0x001e240000000800 */
[----:B0-----:R-:W-:-:S05]  /*a650*/  IADD3 R3, P0, R16, R3, RZ ;  /* 0x0000000310037210 */ /* 0x001fca0007f1e0ff */
[----:B------:R-:W-:-:S04]  /*a660*/  IMAD.X R13, RZ, RZ, R17, P0 ;  /* 0x000000ffff0d7224 */ /* 0x000fc800000e0611 */
[----:B----4-:R-:W-:-:S04]  /*a670*/  IMAD.WIDE.U32 R4, R13, R10, RZ ;  /* 0x0000000a0d047225 */ /* 0x010fc800078e00ff */
[----:B------:R-:W-:-:S04]  /*a680*/  IMAD.WIDE.U32 R6, P0, R3, R11, R4 ;  /* 0x0000000b03067225 */ /* 0x000fc80007800004 */
[----:B------:R-:W-:-:S04]  /*a690*/  IMAD.WIDE.U32 R4, R3, R10, RZ ;  /* 0x0000000a03047225 */ /* 0x000fc800078e00ff */
[----:B------:R-:W-:Y:S01]  /*a6a0*/  IMAD.X R9, RZ, RZ, RZ, P0 ;  /* 0x000000ffff097224 */ /* 0x000fe200000e06ff */
[----:B------:R-:W-:Y:S01]  /*a6b0*/  IADD3 RZ, P0, R5, R6, RZ ;  /* 0x0000000605ff7210 */ /* 0x000fe20007f1e0ff */
[----:B------:R-:W-:-:S04]  /*a6c0*/  IMAD.MOV.U32 R8, RZ, RZ, R7 ;  /* 0x000000ffff087224 */ /* 0x000fc800078e0007 */
[----:B------:R-:W-:-:S08]  /*a6d0*/  IMAD.WIDE.U32.X R8, R13, R11, R8, P0 ;  /* 0x0000000b0d087225 */ /* 0x000fd000000e0408 */
.L_x_222:
[----:B------:R-:W3:Y:S01]  /*a6e0*/  LDC.64 R28, c[0x0][0x640] ;  /* 0x00019000ff1c7b82 */ /* 0x000ee20000000a00 */
[-CC-:B--2---:R-:W-:Y:S01]  /*a6f0*/  SHF.R.U64 R123, R8, R0.reuse, R9.reuse ;  /* 0x00000000087b7219 */ /* 0x184fe20000001209 */
[----:B-1----:R-:W-:Y:S01]  /*a700*/  IMAD.MOV R20, RZ, RZ, -R20 ;  /* 0x000000ffff147224 */ /* 0x002fe200078e0a14 */
[----:B------:R-:W-:Y:S01]  /*a710*/  SHF.R.U32.HI R0, RZ, R0, R9 ;  /* 0x00000000ff007219 */ /* 0x000fe20000011609 */
[----:B------:R-:W-:Y:S01]  /*a720*/  ULDC UR4, c[0x0][0x154] ;  /* 0x0000550000047ab9 */ /* 0x000fe20000000800 */
[----:B0-----:R-:W-:Y:S01]  /*a730*/  IADD3 R3, P0, RZ, -R123, RZ ;  /* 0x8000007bff037210 */ /* 0x001fe20007f1e0ff */
[----:B------:R-:W-:Y:S02]  /*a740*/  IMAD R21, R21, R20, R12 ;  /* 0x0000001415157224 */ /* 0x000fe400078e020c */
[----:B------:R-:W0:Y:S01]  /*a750*/  LDC R6, c[0x0][0x618] ;  /* 0x00018600ff067b82 */ /* 0x000e220000000800 */
[----:B------:R-:W-:Y:S02]  /*a760*/  IMAD.MOV.U32 R7, RZ, RZ, 0x1 ;  /* 0x00000001ff077424 */ /* 0x000fe400078e00ff */
[----:B----4-:R-:W-:-:S04]  /*a770*/  IMAD.X R5, RZ, RZ, ~R0, P0 ;  /* 0x000000ffff057224 */ /* 0x010fc800000e0e00 */
[-C--:B------:R-:W-:Y:S01]  /*a780*/  IMAD R0, R5, R14.reuse, RZ ;  /* 0x0000000e05007224 */ /* 0x080fe200078e02ff */
[----:B------:R-:W1:Y:S01]  /*a790*/  LDC R8, c[0x0][0x608] ;  /* 0x00018200ff087b82 */ /* 0x000e620000000800 */
[----:B------:R-:W-:-:S04]  /*a7a0*/  IMAD.WIDE.U32 R4, R3, R14, R16 ;  /* 0x0000000e03047225 */ /* 0x000fc800078e0010 */
[----:B------:R-:W-:Y:S01]  /*a7b0*/  IMAD R3, R3, R15, R0 ;  /* 0x0000000f03037224 */ /* 0x000fe200078e0200 */
[----:B------:R-:W-:Y:S02]  /*a7c0*/  I2FP.F32.U32 R0, R24 ;  /* 0x0000001800007245 */ /* 0x000fe40000201000 */
[----:B------:R-:W2:Y:S01]  /*a7d0*/  LDC R26, c[0x0][0x658] ;  /* 0x00019600ff1a7b82 */ /* 0x000ea20000000800 */
[----:B------:R-:W-:Y:S01]  /*a7e0*/  IMAD.IADD R3, R5, 0x1, R3 ;  /* 0x0000000105037824 */ /* 0x000fe200078e0203 */
[----:B---3--:R-:W-:Y:S01]  /*a7f0*/  ISETP.NE.U32.AND P0, PT, R28, RZ, PT ;  /* 0x000000ff1c00720c */ /* 0x008fe20003f05070 */
[----:B------:R-:W-:Y:S01]  /*a800*/  FMUL R0, R0, UR4 ;  /* 0x0000000400007c20 */ /* 0x000fe20008400000 */
[----:B------:R-:W-:Y:S02]  /*a810*/  IMAD.MOV.U32 R5, RZ, RZ, -0x1 ;  /* 0xffffffffff057424 */ /* 0x000fe400078e00ff */
[----:B------:R-:W-:Y:S01]  /*a820*/  ISETP.NE.AND.EX P0, PT, R29, RZ, PT, P0 ;  /* 0x000000ff1d00720c */ /* 0x000fe20003f05300 */
[----:B------:R3:W4:Y:S01]  /*a830*/  F2I.U32.TRUNC.NTZ R13, R0 ;  /* 0x00000000000d7305 */ /* 0x000722000020f000 */
[----:B------:R-:W3:Y:S01]  /*a840*/  LDC R15, c[0x0][0x148] ;  /* 0x00005200ff0f7b82 */ /* 0x000ee20000000800 */
[----:B0-----:R-:W-:-:S02]  /*a850*/  SHF.R.U64 R12, R4, R6, R3 ;  /* 0x00000006040c7219 */ /* 0x001fc40000001203 */
[----:B------:R-:W-:-:S05]  /*a860*/  SHF.R.U32.HI R3, RZ, R6, R3 ;  /* 0x00000006ff037219 */ /* 0x000fca0000011603 */
[----:B------:R-:W0:Y:S01]  /*a870*/  LDC R20, c[0x0][0x600] ;  /* 0x00018000ff147b82 */ /* 0x000e220000000800 */
[-CC-:B-1----:R-:W-:Y:S02]  /*a880*/  SHF.R.U64 R10, R12, R8.reuse, R3.reuse ;  /* 0x000000080c0a7219 */ /* 0x182fe40000001203 */
[----:B------:R-:W-:-:S05]  /*a890*/  SHF.R.U32.HI R3, RZ, R8, R3 ;  /* 0x00000008ff037219 */ /* 0x000fca0000011603 */
[----:B------:R-:W1:Y:S01]  /*a8a0*/  LDC R27, c[0x0][0x648] ;  /* 0x00019200ff1b7b82 */ /* 0x000e620000000800 */
[-C--:B--2---:R-:W-:Y:S02]  /*a8b0*/  SHF.L.U32 R4, R5, R26.reuse, RZ ;  /* 0x0000001a05047219 */ /* 0x084fe400000006ff */
[-CC-:B------:R-:W-:Y:S02]  /*a8c0*/  SHF.R.U64 R14, R10, R26.reuse, R3.reuse ;  /* 0x0000001a0a0e7219 */ /* 0x180fe40000001203 */
[----:B------:R-:W-:Y:S02]  /*a8d0*/  SHF.R.U32.HI R5, RZ, R26, R3 ;  /* 0x0000001aff057219 */ /* 0x000fe40000011603 */
[----:B------:R-:W-:Y:S01]  /*a8e0*/  LOP3.LUT R25, RZ, R4, RZ, 0x33, !PT ;  /* 0x00000004ff197212 */ /* 0x000fe200078e33ff */
[----:B------:R-:W2:Y:S01]  /*a8f0*/  LDC R30, c[0x0][0x638] ;  /* 0x00018e00ff1e7b82 */ /* 0x000ea20000000800 */
[----:B------:R-:W-:Y:S01]  /*a900*/  SHF.L.U32 R26, R7, R26, RZ ;  /* 0x0000001a071a7219 */ /* 0x000fe200000006ff */
[----:B------:R-:W-:-:S06]  /*a910*/  IMAD.MOV.U32 R4, RZ, RZ, R14 ;  /* 0x000000ffff047224 */ /* 0x000fcc00078e000e */
[----:B------:R-:W0:Y:S01]  /*a920*/  LDC R31, c[0x0][0x610] ;  /* 0x00018400ff1f7b82 */ /* 0x000e220000000800 */
[----:B----4-:R-:W-:Y:S05]  /*a930*/  @!P0 BRA `(.L_x_223) ;  /* 0x0000000000288947 */ /* 0x010fea0003800000 */
        /* <DEDUP_REMOVED lines=10> */
.L_x_223:
[----:B------:R-:W-:Y:S01]  /*a9e0*/  ISETP.NE.AND P0, PT, R2, 0x1, PT ;  /* 0x000000010200780c */ /* 0x000fe20003f05270 */
[----:B0-----:R-:W-:Y:S01]  /*a9f0*/  VIADD R7, R20, 0xffffffff ;  /* 0xffffffff14077836 */ /* 0x001fe20000000000 */
[----:B-1-3--:R-:W-:Y:S01]  /*aa00*/  SHF.R.U64 R0, R4, R27, R5 ;  /* 0x0000001b04007219 */ /* 0x00afe20000001205 */
[----:B------:R-:W-:Y:S01]  /*aa10*/  IMAD.MOV R13, RZ, RZ, -R13 ;  /* 0x000000ffff0d7224 */ /* 0x000fe200078e0a0d */
[----:B------:R-:W-:Y:S01]  /*aa20*/  LOP3.LUT R5, R10, R25, RZ, 0xc0, !PT ;  /* 0x000000190a057212 */ /* 0x000fe200078ec0ff */
[----:B------:R-:W-:Y:S01]  /*aa30*/  IMAD.MOV.U32 R4, RZ, RZ, 0x1 ;  /* 0x00000001ff047424 */ /* 0x000fe200078e00ff */
[----:B------:R-:W-:Y:S01]  /*aa40*/  LOP3.LUT R12, R12, R7, RZ, 0xc0, !PT ;  /* 0x000000070c0c7212 */ /* 0x000fe200078ec0ff */
[----:B------:R-:W-:Y:S02]  /*aa50*/  IMAD.MOV R3, RZ, RZ, -R0 ;  /* 0x000000ffff037224 */ /* 0x000fe400078e0a00 */
[----:B------:R-:W-:Y:S02]  /*aa60*/  IMAD R0, R26, R0, R5 ;  /* 0x000000001a007224 */ /* 0x000fe400078e0205 */
[----:B--2---:R-:W-:-:S02]  /*aa70*/  IMAD R3, R3, R30, R14 ;  /* 0x0000001e03037224 */ /* 0x004fc400078e020e */
[----:B------:R-:W-:Y:S02]  /*aa80*/  @P0 IMAD R21, R15, R13, R24 ;  /* 0x0000000d0f150224 */ /* 0x000fe400078e0218 */
[----:B------:R-:W-:Y:S01]  /*aa90*/  IMAD R5, R3, R20, R12 ;  /* 0x0000001403057224 */ /* 0x000fe200078e020c */
[----:B------:R-:W-:Y:S01]  /*aaa0*/  PRMT R3, R4, 0x7610, R3 ;  /* 0x0000761004037816 */ /* 0x000fe20000000003 */
[----:B------:R-:W-:-:S05]  /*aab0*/  IMAD R0, R0, R31, R21 ;  /* 0x0000001f00007224 */ /* 0x000fca00078e0215 */
[----:B------:R-:W-:Y:S02]  /*aac0*/  SEL R122, R5, R0, !P0 ;  /* 0x00000000057a7207 */ /* 0x000fe40004000000 */
[----:B------:R-:W-:-:S07]  /*aad0*/  SEL R0, R0, R5, !P0 ;  /* 0x0000000500007207 */ /* 0x000fce0004000000 */
.L_x_221:
[----:B------:R-:W-:Y:S01]  /*aae0*/  LOP3.LUT P0, RZ, R3, 0xff, RZ, 0xc0, !PT ;  /* 0x000000ff03ff7812 */ /* 0x000fe2000780c0ff */
[----:B------:R-:W-:-:S12]  /*aaf0*/  IMAD.MOV.U32 R125, RZ, RZ, R0 ;  /* 0x000000ffff7d7224 */ /* 0x000fd800078e0000 */
[----:B------:R-:W-:Y:S05]  /*ab00*/  @P0 BRA `(.L_x_224) ;  /* 0xffffff6800580947 */ /* 0x000fea000383ffff */
[----:B------:R-:W-:Y:S05]  /*ab10*/  EXIT ;  /* 0x000000000000794d */ /* 0x000fea0003800000 */
.L_x_7:
        /* <DEDUP_REMOVED lines=26> */
.L_x_226:
[----:B------:R-:W0:Y:S01]  /*acc0*/  LDC.64 R28, c[0x0][0x640] ;  /* 0x00019000ff1c7b82 */ /* 0x000e220000000a00 */
[-CC-:B------:R-:W-:Y:S01]  /*acd0*/  SHF.R.U64 R22, R14, R6.reuse, R15.reuse ;  /* 0x000000060e167219 */ /* 0x180fe2000000120f */
[----:B------:R-:W-:Y:S01]  /*ace0*/  IMAD.MOV.U32 R30, RZ, RZ, 0x1 ;  /* 0x00000001ff1e7424 */ /* 0x000fe200078e00ff */
[----:B------:R-:W-:Y:S02]  /*acf0*/  SHF.R.U32.HI R6, RZ, R6, R15 ;  /* 0x00000006ff067219 */ /* 0x000fe4000001160f */
[----:B------:R-:W-:-:S03]  /*ad00*/  IADD3 R13, P0, RZ, -R22, RZ ;  /* 0x80000016ff0d7210 */ /* 0x000fc60007f1e0ff */
[----:B------:R-:W1:Y:S02]  /*ad10*/  LDC R12, c[0x0][0x618] ;  /* 0x00018600ff0c7b82 */ /* 0x000e640000000800 */
[----:B------:R-:W-:-:S04]  /*ad20*/  IMAD.X R11, RZ, RZ, ~R6, P0 ;  /* 0x000000ffff0b7224 */ /* 0x000fc800000e0e06 */
[-C--:B------:R-:W-:Y:S02]  /*ad30*/  IMAD R6, R11, R26.reuse, RZ ;  /* 0x0000001a0b067224 */ /* 0x080fe400078e02ff */
[----:B------:R-:W2:Y:S01]  /*ad40*/  LDC R14, c[0x0][0x608] ;  /* 0x00018200ff0e7b82 */ /* 0x000ea20000000800 */
[----:B------:R-:W-:-:S04]  /*ad50*/  IMAD.WIDE.U32 R10, R13, R26, R16 ;  /* 0x0000001a0d0a7225 */ /* 0x000fc800078e0010 */
[----:B------:R-:W-:-:S03]  /*ad60*/  IMAD R13, R13, R27, R6 ;  /* 0x0000001b0d0d7224 */ /* 0x000fc600078e0206 */
[----:B------:R-:W3:Y:S01]  /*ad70*/  LDC R25, c[0x0][0x658] ;  /* 0x00019600ff197b82 */ /* 0x000ee20000000800 */
[----:B------:R-:W-:Y:S01]  /*ad80*/  IMAD.IADD R11, R11, 0x1, R13 ;  /* 0x000000010b0b7824 */ /* 0x000fe200078e020d */
[----:B0-----:R-:W-:-:S04]  /*ad90*/  ISETP.NE.U32.AND P0, PT, R28, RZ, PT ;  /* 0x000000ff1c00720c */ /* 0x001fc80003f05070 */
[----:B------:R-:W-:Y:S02]  /*ada0*/  ISETP.NE.AND.EX P0, PT, R29, RZ, PT, P0 ;  /* 0x000000ff1d00720c */ /* 0x000fe40003f05300 */
[----:B------:R-:W0:Y:S01]  /*adb0*/  LDC R20, c[0x0][0x600] ;  /* 0x00018000ff147b82 */ /* 0x000e220000000800 */
[-CC-:B-1----:R-:W-:Y:S01]  /*adc0*/  SHF.R.U64 R8, R10, R12.reuse, R11.reuse ;  /* 0x0000000c0a087219 */ /* 0x182fe2000000120b */
[----:B------:R-:W-:Y:S01]  /*add0*/  IMAD.MOV.U32 R10, RZ, RZ, -0x1 ;  /* 0xffffffffff0a7424 */ /* 0x000fe200078e00ff */
[----:B------:R-:W-:-:S05]  /*ade0*/  SHF.R.U32.HI R11, RZ, R12, R11 ;  /* 0x0000000cff0b7219 */ /* 0x000fca000001160b */
[----:B------:R-:W1:Y:S01]  /*adf0*/  LDC R26, c[0x0][0x648] ;  /* 0x00019200ff1a7b82 */ /* 0x000e620000000800 */
[-CC-:B--2---:R-:W-:Y:S02]  /*ae00*/  SHF.R.U64 R21, R8, R14.reuse, R11.reuse ;  /* 0x0000000e08157219 */ /* 0x184fe4000000120b */
[----:B------:R-:W-:-:S05]  /*ae10*/  SHF.R.U32.HI R6, RZ, R14, R11 ;  /* 0x0000000eff067219 */ /* 0x000fca000001160b */
[----:B------:R-:W2:Y:S01]  /*ae20*/  LDC R27, c[0x0][0x638] ;  /* 0x00018e00ff1b7b82 */ /* 0x000ea20000000800 */
[-C--:B---3--:R-:W-:Y:S02]  /*ae30*/  SHF.L.U32 R10, R10, R25.reuse, RZ ;  /* 0x000000190a0a7219 */ /* 0x088fe400000006ff */
[-CC-:B------:R-:W-:Y:S02]  /*ae40*/  SHF.R.U64 R23, R21, R25.reuse, R6.reuse ;  /* 0x0000001915177219 */ /* 0x180fe40000001206 */
[----:B------:R-:W-:Y:S02]  /*ae50*/  LOP3.LUT R32, RZ, R10, RZ, 0x33, !PT ;  /* 0x0000000aff207212 */ /* 0x000fe400078e33ff */
[----:B------:R-:W-:Y:S01]  /*ae60*/  SHF.R.U32.HI R11, RZ, R25, R6 ;  /* 0x00000019ff0b7219 */ /* 0x000fe20000011606 */
[----:B------:R-:W3:Y:S01]  /*ae70*/  LDC R31, c[0x0][0x610] ;  /* 0x00018400ff1f7b82 */ /* 0x000ee20000000800 */
[----:B------:R-:W-:Y:S01]  /*ae80*/  IMAD.MOV.U32 R10, RZ, RZ, R23 ;  /* 0x000000ffff0a7224 */ /* 0x000fe200078e0017 */
[----:B------:R-:W-:Y:S06]  /*ae90*/  @!P0 BRA `(.L_x_227) ;  /* 0x0000000000288947 */ /* 0x000fec0003800000 */
        /* <DEDUP_REMOVED lines=10> */
.L_x_227:
[----:B------:R-:W-:Y:S02]  /*af40*/  ISETP.NE.AND P0, PT, R2, 0x1, PT ;  /* 0x000000010200780c */ /* 0x000fe40003f05270 */
[----:B-1----:R-:W-:Y:S01]  /*af50*/  SHF.R.U64 R6, R10, R26, R11 ;  /* 0x0000001a0a067219 */ /* 0x002fe2000000120b */
[----:B0-----:R-:W-:Y:S01]  /*af60*/  VIADD R11, R20, 0xffffffff ;  /* 0xffffffff140b7836 */ /* 0x001fe20000000000 */
[----:B------:R-:W-:Y:S02]  /*af70*/  SHF.L.U32 R30, R30, R25, RZ ;  /* 0x000000191e1e7219 */ /* 0x000fe400000006ff */
[----:B------:R-:W-:Y:S01]  /*af80*/  LOP3.LUT R5, R21, R32, RZ, 0xc0, !PT ;  /* 0x0000002015057212 */ /* 0x000fe200078ec0ff */
[----:B------:R-:W-:-:S04]  /*af90*/  IMAD.MOV R10, RZ, RZ, -R6 ;  /* 0x000000ffff0a7224 */ /* 0x000fc800078e0a06 */
[----:B------:R-:W-:Y:S01]  /*afa0*/  IMAD R6, R30, R6, R5 ;  /* 0x000000061e067224 */ /* 0x000fe200078e0205 */
[----:B------:R-:W-:Y:S01]  /*afb0*/  LOP3.LUT R5, R8, R11, RZ, 0xc0, !PT ;  /* 0x0000000b08057212 */ /* 0x000fe200078ec0ff */
[----:B------:R-:W-:Y:S02]  /*afc0*/  @P0 IMAD R7, R9, R24, R4 ;  /* 0x0000001809070224 */ /* 0x000fe400078e0204 */
[----:B--2---:R-:W-:Y:S02]  /*afd0*/  IMAD R4, R10, R27, R23 ;  /* 0x0000001b0a047224 */ /* 0x004fe400078e0217 */
[----:B---3--:R-:W-:Y:S02]  /*afe0*/  IMAD R7, R6, R31, R7 ;  /* 0x0000001f06077224 */ /* 0x008fe400078e0207 */
[----:B------:R-:W-:Y:S02]  /*aff0*/  IMAD R4, R4, R20, R5 ;  /* 0x0000001404047224 */ /* 0x000fe400078e0205 */
[----:B------:R-:W-:-:S02]  /*b000*/  IMAD.MOV.U32 R8, RZ, RZ, 0x1 ;  /* 0x00000001ff087424 */ /* 0x000fc400078e00ff */
[----:B------:R-:W-:Y:S01]  /*b010*/  IMAD.MOV.U32 R6, RZ, RZ, R22 ;  /* 0x000000ffff067224 */ /* 0x000fe200078e0016 */
[----:B------:R-:W-:Y:S02]  /*b020*/  SEL R20, R4, R7, !P0 ;  /* 0x0000000704147207 */ /* 0x000fe40004000000 */
[----:B------:R-:W-:-:S07]  /*b030*/  SEL R21, R7, R4, !P0 ;  /* 0x0000000407157207 */ /* 0x000fce0004000000 */
.L_x_225:
[----:B------:R-:W-:-:S08]  /*b040*/  NOP ;  /* 0x0000000000007918 */ /* 0x000fd00000000000 */
[----:B------:R-:W0:-:S00]  /*b050*/  USETMAXREG.DEALLOC.CTAPOOL 0x28 ;  /* 0x00000028000079c8 */ /* 0x000e0000080e0500 */
[----:B0-----:R-:W-:-:S13]  /*b060*/  ISETP.NE.AND P0, PT, R3, RZ, PT ;  /* 0x000000ff0300720c */ /* 0x001fda0003f05270 */
[----:B------:R-:W-:Y:S05]  /*b070*/  @P0 EXIT ;  /* 0x000000000000094d */ /* 0x000fea0003800000 */
[----:B------:R-:W-:Y:S01]  /*b080*/  LOP3.LUT P0, RZ, R8, 0xff, RZ, 0xc0, !PT ;  /* 0x000000ff08ff7812 */ /* 0x000fe2000780c0ff */
[----:B------:R-:W-:Y:S02]  /*b090*/  IMAD.MOV.U32 R3, RZ, RZ, 0x1 ;  /* 0x00000001ff037424 */ /* 0x000fe400078e00ff */
[----:B------:R-:W-:-:S10]  /*b0a0*/  IMAD.MOV.U32 R8, RZ, RZ, RZ ;  /* 0x000000ffff087224 */ /* 0x000fd400078e00ff */
[----:B------:R-:W-:Y:S05]  /*b0b0*/  @!P0 BRA `(.L_x_228) ;  /* 0x0000000c005c8947 */ /* 0x000fea0003800000 */
[----:B------:R-:W0:Y:S01]  /*b0c0*/  LDC R3, c[0x0][0x28c] ;  /* 0x0000a300ff037b82 */ /* 0x000e220000000800 */
[----:B------:R-:W1:Y:S01]  /*b0d0*/  S2R R12, SR_CgaCtaId ;  /* 0x00000000000c7919 */ /* 0x000e620000008800 */
[----:B------:R-:W-:Y:S01]  /*b0e0*/  ULDC UR5, c[0x0][0x658] ;  /* 0x0001960000057ab9 */ /* 0x000fe20000000800 */
[----:B------:R-:W-:Y:S01]  /*b0f0*/  UMOV UR6, 0xffffffff ;  /* 0xffffffff00067882 */ /* 0x000fe20000000000 */
[----:B------:R-:W-:Y:S01]  /*b100*/  BSSY B0, `(.L_x_228) ;  /* 0x00000d2000007945 */ /* 0x000fe20003800000 */
[----:B------:R-:W-:Y:S01]  /*b110*/  USHF.L.U32 UR6, UR6, UR5, URZ ;  /* 0x0000000506067299 */ /* 0x000fe2000800063f */
[----:B------:R-:W-:Y:S01]  /*b120*/  IMAD.MOV.U32 R10, RZ, RZ, 0x1 ;  /* 0x00000001ff0a7424 */ /* 0x000fe200078e00ff */
[----:B------:R-:W-:Y:S01]  /*b130*/  LOP3.LUT R19, R18, 0x2, RZ, 0xfc, !PT ;  /* 0x0000000212137812 */ /* 0x000fe200078efcff */
[----:B------:R-:W-:Y:S01]  /*b140*/  IMAD.MOV.U32 R8, RZ, RZ, RZ ;  /* 0x000000ffff087224 */ /* 0x000fe200078e00ff */
[----:B------:R-:W-:Y:S01]  /*b150*/  ULDC UR4, c[0x0][0x600] ;  /* 0x0001800000047ab9 */ /* 0x000fe20000000800 */
[----:B------:R-:W-:Y:S01]  /*b160*/  UMOV UR7, 0x1 ;  /* 0x0000000100077882 */ /* 0x000fe20000000000 */
[----:B------:R-:W-:-:S02]  /*b170*/  UIADD3 UR4, UR4, -0x1, URZ ;  /* 0xffffffff04047890 */ /* 0x000fc4000fffe03f */
[----:B------:R-:W-:Y:S02]  /*b180*/  USHF.L.U32 UR5, UR7, UR5, URZ ;  /* 0x0000000507057299 */ /* 0x000fe4000800063f */
[----:B------:R-:W-:Y:S01]  /*b190*/  ULOP3.LUT UR6, URZ, UR6, URZ, 0x33, !UPT ;  /* 0x000000063f067292 */ /* 0x000fe2000f8e333f */
[----:B------:R-:W-:Y:S01]  /*b1a0*/  ULDC.64 UR30, c[0x0][0x198] ;  /* 0x00006600001e7ab9 */ /* 0x000fe20000000a00 */
[----:B0-----:R-:W-:-:S05]  /*b1b0*/  VIADD R3, R3, 0x7f ;  /* 0x0000007f03037836 */ /* 0x001fca0000000000 */
[----:B------:R-:W-:-:S04]  /*b1c0*/  SHF.R.S32.HI R4, RZ, 0x1f, R3 ;  /* 0x0000001fff047819 */ /* 0x000fc80000011403 */
[----:B------:R-:W-:Y:S01]  /*b1d0*/  LEA.HI R4, R4, R3, RZ, 0x7 ;  /* 0x0000000304047211 */ /* 0x000fe200078f38ff */
[C---:B-1----:R-:W-:Y:S02]  /*b1e0*/  IMAD.SHL.U32 R11, R12.reuse, 0x20, RZ ;  /* 0x000000200c0b7824 */ /* 0x042fe400078e00ff */
[----:B------:R-:W-:Y:S01]  /*b1f0*/  IMAD.SHL.U32 R12, R12, 0x800, RZ ;  /* 0x000008000c0c7824 */ /* 0x000fe200078e00ff */
[----:B------:R-:W-:Y:S01]  /*b200*/  SHF.R.S32.HI R9, RZ, 0x7, R4 ;  /* 0x00000007ff097819 */ /* 0x000fe20000011404 */
[----:B------:R-:W-:Y:S01]  /*b210*/  IMAD.MOV.U32 R3, RZ, RZ, 0x1 ;  /* 0x00000001ff037424 */ /* 0x000fe200078e00ff */
[----:B------:R-:W-:Y:S02]  /*b220*/  LOP3.LUT R11, R11, 0x20, RZ, 0xc0, !PT ;  /* 0x000000200b0b7812 */ /* 0x000fe400078ec0ff */
[----:B------:R-:W-:Y:S01]  /*b230*/  LOP3.LUT R12, R12, 0x800, RZ, 0xc0, !PT ;  /* 0x000008000c0c7812 */ /* 0x000fe200078ec0ff */
[----:B------:R-:W-:-:S07]  /*b240*/  VIADD R13, R9, 0x1 ;  /* 0x00000001090d7836 */ /* 0x000fce0000000000 */
.L_x_239:
[----:B------:R-:W-:-:S03]  /*b250*/  UMOV UR7, 0xffffffff ;  /* 0xffffffff00077882 */ /* 0x000fc60000000000 */
[----:B------:R-:W-:Y:S05]  /*b260*/  BRA.DIV UR7, `(.L_x_229) ;  /* 0x0000000e07907947 */ /* 0x000fea000b800000 */
[----:B------:R-:W-:-:S13]  /*b270*/  ELECT P6, URZ, PT ;  /* 0x00000000003f782f */ /* 0x000fda00038c0000 */
.L_x_248:
[----:B------:R-:W0:Y:S01]  /*b280*/  LDC R4, c[0x0][0x28c] ;  /* 0x0000a300ff047b82 */ /* 0x000e220000000800 */
[----:B------:R-:W-:Y:S01]  /*b290*/  BSSY B1, `(.L_x_230) ;  /* 0x0000044000017945 */ /* 0x000fe20003800000 */
[----:B0-----:R-:W-:-:S13]  /*b2a0*/  ISETP.LT.OR P6, PT, R4, 0x1, !P6 ;  /* 0x000000010400780c */ /* 0x001fda00077c1670 */
[----:B------:R-:W-:Y:S05]  /*b2b0*/  @P6 BRA `(.L_x_231) ;  /* 0x0000000400046947 */ /* 0x000fea0003800000 */
[----:B------:R-:W-:Y:S02]  /*b2c0*/  IMAD R21, R21, 0x180, RZ ;  /* 0x0000018015157824 */ /* 0x000fe400078e02ff */
[----:B------:R-:W-:Y:S02]  /*b2d0*/  IMAD R20, R20, 0x40, R11 ;  /* 0x0000004014147824 */ /* 0x000fe400078e020b */
[----:B------:R-:W-:Y:S02]  /*b2e0*/  IMAD.MOV.U32 R24, RZ, RZ, RZ ;  /* 0x000000ffff187224 */ /* 0x000fe400078e00ff */
[----:B------:R-:W-:Y:S02]  /*b2f0*/  IMAD.MOV.U32 R4, RZ, RZ, R13 ;  /* 0x000000ffff047224 */ /* 0x000fe400078e000d */
[----:B------:R-:W-:Y:S02]  /*b300*/  IMAD.MOV.U32 R5, RZ, RZ, R3 ;  /* 0x000000ffff057224 */ /* 0x000fe400078e0003 */
[----:B------:R-:W-:-:S07]  /*b310*/  IMAD.MOV.U32 R7, RZ, RZ, R8 ;  /* 0x000000ffff077224 */ /* 0x000fce00078e0008 */
.L_x_234:
[----:B------:R-:W0:Y:S01]  /*b320*/  S2R R15, SR_CgaCtaId ;  /* 0x00000000000f7919 */ /* 0x000e220000008800 */
[----:B------:R-:W-:Y:S02]  /*b330*/  MOV R14, 0x400 ;  /* 0x00000400000e7802 */ /* 0x000fe40000000f00 */
[----:B------:R-:W-:Y:S02]  /*b340*/  ISETP.NE.AND P1, PT, R0, RZ, PT ;  /* 0x000000ff0000720c */ /* 0x000fe40003f25270 */
[----:B0-----:R-:W-:Y:S02]  /*b350*/  LEA R22, R15, R14, 0x18 ;  /* 0x0000000e0f167211 */ /* 0x001fe400078ec0ff */
[----:B------:R-:W-:-:S09]  /*b360*/  SHF.L.U32 R14, R5, 0x1f, RZ ;  /* 0x0000001f050e7819 */ /* 0x000fd200000006ff */
[----:B------:R-:W0:Y:S01]  /*b370*/  @!P1 LDC R15, c[0x0][0x500] ;  /* 0x00014000ff0f9b82 */ /* 0x000e220000000800 */
[----:B------:R-:W-:-:S04]  /*b380*/  IMAD R23, R7, 0x8, R22 ;  /* 0x0000000807177824 */ /* 0x000fc800078e0216 */
[----:B------:R-:W1:Y:S02]  /*b390*/  SYNCS.PHASECHK.TRANS64.TRYWAIT P0, [R23+URZ+0x10], R14 ;  /* 0x0000100e170075a7 */ /* 0x000e64000800017f */
[----:B-1----:R-:W-:Y:S05]  /*b3a0*/  @!P0 BRA `(.L_x_232) ;  /* 0x0000000c00608947 */ /* 0x002fea0003800000 */
.L_x_249:
[----:B-1----:R-:W-:Y:S01]  /*b3b0*/  PRMT R14, R19, 0x9910, RZ ;  /* 0x00009910130e7816 */ /* 0x002fe200000000ff */
[----:B0-----:R0:W-:Y:S03]  /*b3c0*/  @!P1 SYNCS.ARRIVE.TRANS64 RZ, [R23+URZ], R15 ;  /* 0x0000000f17ff99a7 */ /* 0x0011e6000800003f */
[----:B------:R-:W-:-:S13]  /*b3d0*/  ISETP.NE.AND P0, PT, R14, 0x2, PT ;  /* 0x000000020e00780c */ /* 0x000fda0003f05270 */
[----:B0-----:R-:W-:Y:S05]  /*b3e0*/  @P0 BRA `(.L_x_233) ;  /* 0x0000000000040947 */ /* 0x001fea0003800000 */
[----:B------:R-:W-:Y:S01]  /*b3f0*/  BPT.TRAP 0x1 ;  /* 0x000000040000795c */ /* 0x000fe20000300000 */
.L_x_233:
[----:B------:R-:W-:Y:S01]  /*b400*/  IMAD R14, R7, 0x18000, R22 ;  /* 0x00018000070e7824 */ /* 0x000fe200078e0216 */
[----:B------:R-:W-:Y:S01]  /*b410*/  R2UR UR34, R24 ;  /* 0x00000000182272ca */ /* 0x000fe200000e0000 */
[----:B------:R-:W-:Y:S01]  /*b420*/  VIADD R4, R4, 0xffffffff ;  /* 0xffffffff04047836 */ /* 0x000fe20000000000 */
[----:B------:R-:W-:Y:S01]  /*b430*/  R2UR UR33, R23 ;  /* 0x00000000172172ca */ /* 0x000fe200000e0000 */
[----:B------:R-:W-:Y:S01]  /*b440*/  UIADD3 UR14, UP0, UR30, 0xf0, URZ ;  /* 0x000000f01e0e7890 */ /* 0x000fe2000ff1e03f */
[----:B------:R-:W-:Y:S01]  /*b450*/  R2UR UR24, R14 ;  /* 0x000000000e1872ca */ /* 0x000fe200000e0000 */
[----:B------:R-:W-:Y:S01]  /*b460*/  IMAD R14, R7, 0x2000, R12 ;  /* 0x00002000070e7824 */ /* 0x000fe200078e020c */
[----:B------:R-:W-:Y:S01]  /*b470*/  R2UR UR36, R6 ;  /* 0x00000000062472ca */ /* 0x000fe200000e0000 */
[----:B------:R-:W-:Y:S01]  /*b480*/  UIADD3 UR42, UP1, UR30, 0x1f0, URZ ;  /* 0x000001f01e2a7890 */ /* 0x000fe2000ff3e03f */
[----:B------:R-:W-:Y:S01]  /*b490*/  R2UR UR35, R21 ;  /* 0x00000000152372ca */ /* 0x000fe200000e0000 */
[----:B------:R-:W-:Y:S01]  /*b4a0*/  IMAD R14, R14, 0x2, R22 ;  /* 0x000000020e0e7824 */ /* 0x000fe200078e0216 */
[----:B------:R-:W-:Y:S01]  /*b4b0*/  R2UR UR19, R20 ;  /* 0x00000000141372ca */ /* 0x000fe200000e0000 */
[----:B------:R-:W-:Y:S01]  /*b4c0*/  UIADD3.X UR15, URZ, UR31, URZ, UP0, !UPT ;  /* 0x0000001f3f0f7290 */ /* 0x000fe200087fe43f */
[----:B------:R-:W-:Y:S01]  /*b4d0*/  ISETP.GT.AND P1, PT, R4, 0x1, PT ;  /* 0x000000010400780c */ /* 0x000fe20003f24270 */
[----:B------:R-:W-:Y:S01]  /*b4e0*/  UIADD3 UR26, UR34, 0x40, URZ ;  /* 0x00000040221a7890 */ /* 0x000fe2000fffe03f */
[----:B------:R-:W-:Y:S01]  /*b4f0*/  R2UR UR8, R14 ;  /* 0x000000000e0872ca */ /* 0x000fe200000e0000 */
[----:B------:R-:W-:Y:S01]  /*b500*/  UIADD3.X UR43, URZ, UR31, URZ, UP1, !UPT ;  /* 0x0000001f3f2b7290 */ /* 0x000fe20008ffe43f */
[----:B------:R-:W-:Y:S01]  /*b510*/  VIADD R7, R7, 0x1 ;  /* 0x0000000107077836 */ /* 0x000fe20000000000 */
[----:B------:R-:W-:Y:S01]  /*b520*/  UIADD3 UR32, UR24, 0x100, URZ ;  /* 0x0000010018207890 */ /* 0x000fe2000fffe03f */
[----:B------:R-:W-:Y:S01]  /*b530*/  VIADD R24, R24, 0x80 ;  /* 0x0000008018187836 */ /* 0x000fe20000000000 */
[----:B------:R-:W-:Y:S01]  /*b540*/  UIADD3 UR24, UR24, 0xc100, URZ ;  /* 0x0000c10018187890 */ /* 0x000fe2000fffe03f */
[----:B------:R-:W-:Y:S01]  /*b550*/  UMOV UR22, 0x0 ;  /* 0x0000000000167882 */ /* 0x000fe20000000000 */
[----:B------:R-:W-:Y:S01]  /*b560*/  UMOV UR23, 0x10000000 ;  /* 0x1000000000177882 */ /* 0x000fe20000000000 */
[----:B------:R-:W-:Y:S01]  /*b570*/  ISETP.NE.AND P0, PT, R7, 0x2, PT ;  /* 0x000000020700780c */ /* 0x000fe20003f05270 */
[----:B------:R-:W-:Y:S01]  /*b580*/  UMOV UR25, UR33 ;  /* 0x0000002100197c82 */ /* 0x000fe20008000000 */
[----:B------:R-:W-:Y:S01]  /*b590*/  UMOV UR28, UR36 ;  /* 0x00000024001c7c82 */ /* 0x000fe20008000000 */
[----:B------:R-:W-:-:S02]  /*b5a0*/  UMOV UR27, UR35 ;  /* 0x00000023001b7c82 */ /* 0x000fc40008000000 */
[----:B------:R-:W-:Y:S01]  /*b5b0*/  UIADD3 UR16, UR8, 0x30100, URZ ;  /* 0x0003010008107890 */ /* 0x000fe2000fffe03f */
[----:B------:R0:W-:Y:S01]  /*b5c0*/  UTMALDG.3D [UR32], [UR14], desc[UR22] ;  /* 0x000016200e0075b4 */ /* 0x0001e20008011000 */
[----:B------:R-:W-:Y:S01]  /*b5d0*/  UIADD3 UR8, UR8, 0x32100, URZ ;  /* 0x0003210008087890 */ /* 0x000fe2000fffe03f */
[----:B------:R-:W-:Y:S01]  /*b5e0*/  SEL R14, RZ, 0x1, P0 ;  /* 0x00000001ff0e7807 */ /* 0x000fe20000000000 */
[----:B------:R-:W-:Y:S01]  /*b5f0*/  UMOV UR7, 0x30000 ;  /* 0x0003000000077882 */ /* 0x000fe20000000000 */
[----:B------:R-:W-:Y:S01]  /*b600*/  UMOV UR17, UR33 ;  /* 0x0000002100117c82 */ /* 0x000fe20008000000 */
[----:B------:R-:W-:Y:S01]  /*b610*/  UMOV UR18, UR34 ;  /* 0x0000002200127c82 */ /* 0x000fe20008000000 */
[----:B------:R-:W-:Y:S01]  /*b620*/  UMOV UR20, UR36 ;  /* 0x0000002400147c82 */ /* 0x000fe20008000000 */
[----:B------:R-:W-:Y:S01]  /*b630*/  UMOV UR9, UR33 ;  /* 0x0000002100097c82 */ /* 0x000fe20008000000 */
[----:B------:R-:W-:Y:S01]  /*b640*/  UMOV UR11, UR19 ;  /* 0x00000013000b7c82 */ /* 0x000fe20008000000 */
[----:B------:R-:W-:Y:S01]  /*b650*/  UMOV UR12, UR36 ;  /* 0x00000024000c7c82 */ /* 0x000fe20008000000 */
[----:B------:R0:W-:Y:S01]  /*b660*/  UTMALDG.3D [UR24], [UR14], desc[UR22] ;  /* 0x000016180e0075b4 */ /* 0x0001e20008011000 */
[----:B------:R-:W-:Y:S01]  /*b670*/  UMOV UR10, UR26 ;  /* 0x0000001a000a7c82 */ /* 0x000fe20008000000 */
[----:B------:R-:W-:-:S02]  /*b680*/  LOP3.LUT R5, R5, R14, RZ, 0x3c, !PT ;  /* 0x0000000e05057212 */ /* 0x000fc400078e3cff */
[----:B------:R-:W-:Y:S01]  /*b690*/  SEL R7, R7, RZ, P0 ;  /* 0x000000ff07077207 */ /* 0x000fe20000000000 */
[----:B------:R0:W-:Y:S01]  /*b6a0*/  UTMALDG.3D.MULTICAST [UR16], [UR42], UR7, desc[UR22] ;  /* 0x000016102a0073b4 */ /* 0x0001e20008011807 */
[----:B------:R0:W-:Y:S02]  /*b6b0*/  UTMALDG.3D.MULTICAST [UR8], [UR42], UR7, desc[UR22] ;  /* 0x000016082a0073b4 */ /* 0x0001e40008011807 */
[----:B0-----:R-:W-:Y:S05]  /*b6c0*/  @P1 BRA `(.L_x_234) ;  /* 0xfffffffc00141947 */ /* 0x001fea000383ffff */
.L_x_231:
[----:B------:R-:W-:Y:S05]  /*b6d0*/  BSYNC B1 ;  /* 0x0000000000017941 */ /* 0x000fea0003800000 */
.L_x_230:
[----:B------:R-:W-:Y:S01]  /*b6e0*/  LOP3.LUT P1, RZ, R10, 0xff, RZ, 0xc0, !PT ;  /* 0x000000ff0aff7812 */ /* 0x000fe2000782c0ff */
[----:B------:R-:W-:Y:S01]  /*b6f0*/  IMAD.IADD R8, R9, 0x1, R8 ;  /* 0x0000000109087824 */ /* 0x000fe200078e0208 */
[----:B------:R-:W-:Y:S01]  /*b700*/  IADD3 R16, P2, R16, UR38, RZ ;  /* 0x0000002610107c10 */ /* 0x000fe2000ff5e0ff */
[----:B------:R-:W-:Y:S01]  /*b710*/  ULDC.64 UR8, c[0x0][0x650] ;  /* 0x0001940000087ab9 */ /* 0x000fe20000000a00 */
[----:B------:R-:W-:Y:S01]  /*b720*/  BSSY B1, `(.L_x_235) ;  /* 0x000006d000017945 */ /* 0x000fe20003800000 */
[----:B------:R-:W-:Y:S01]  /*b730*/  IMAD.MOV.U32 R21, RZ, RZ, -0x1 ;  /* 0xffffffffff157424 */ /* 0x000fe200078e00ff */
[----:B------:R-:W-:Y:S01]  /*b740*/  SHF.R.U32.HI R4, RZ, 0x1, R8 ;  /* 0x00000001ff047819 */ /* 0x000fe20000011608 */
[----:B------:R-:W-:Y:S01]  /*b750*/  IMAD.MOV.U32 R20, RZ, RZ, -0x1 ;  /* 0xffffffffff147424 */ /* 0x000fe200078e00ff */
[----:B------:R-:W-:Y:S02]  /*b760*/  ISETP.GT.U32.AND P0, PT, R8, 0x1, PT ;  /* 0x000000010800780c */ /* 0x000fe40003f04070 */
[----:B------:R-:W-:-:S02]  /*b770*/  LOP3.LUT R4, R4, 0x1, RZ, 0xc0, !PT ;  /* 0x0000000104047812 */ /* 0x000fc400078ec0ff */
[----:B------:R-:W-:Y:S01]  /*b780*/  ISETP.LT.U32.AND P0, PT, R9, 0x2, P0 ;  /* 0x000000020900780c */ /* 0x000fe20000701070 */
[----:B------:R-:W0:Y:S01]  /*b790*/  @P1 S2R R6, SR_CgaCtaId ;  /* 0x0000000000061919 */ /* 0x000e220000008800 */
[----:B------:R-:W-:Y:S02]  /*b7a0*/  @P1 MOV R5, 0x400 ;  /* 0x0000040000051802 */ /* 0x000fe40000000f00 */
[----:B------:R-:W-:Y:S02]  /*b7b0*/  IADD3.X R17, R17, UR41, RZ, P2, !PT ;  /* 0x0000002911117c10 */ /* 0x000fe400097fe4ff */
[----:B------:R-:W-:Y:S02]  /*b7c0*/  ISETP.GE.U32.AND P2, PT, R16, UR8, PT ;  /* 0x0000000810007c0c */ /* 0x000fe4000bf46070 */
[----:B------:R-:W-:Y:S02]  /*b7d0*/  LOP3.LUT R8, R8, 0x1, RZ, 0xc0, !PT ;  /* 0x0000000108087812 */ /* 0x000fe400078ec0ff */
[----:B------:R-:W-:-:S02]  /*b7e0*/  PRMT R10, RZ, 0x7610, R10 ;  /* 0x00007610ff0a7816 */ /* 0x000fc4000000000a */
[----:B0-----:R-:W-:Y:S01]  /*b7f0*/  @P1 LEA R5, R6, R5, 0x18 ;  /* 0x0000000506051211 */ /* 0x001fe200078ec0ff */
[----:B------:R-:W-:-:S03]  /*b800*/  IMAD.MOV.U32 R6, RZ, RZ, -0x1 ;  /* 0xffffffffff067424 */ /* 0x000fc600078e00ff */
[----:B------:R0:W-:Y:S01]  /*b810*/  @P1 SYNCS.ARRIVE.TRANS64.A1T0 RZ, [R5+URZ+0x38], RZ ;  /* 0x000038ff05ff19a7 */ /* 0x0001e2000810003f */
[----:B------:R-:W-:Y:S02]  /*b820*/  ISETP.NE.U32.AND P1, PT, R4, 0x1, PT ;  /* 0x000000010400780c */ /* 0x000fe40003f25070 */
[----:B------:R-:W-:Y:S02]  /*b830*/  SEL R4, RZ, 0x1, !P0 ;  /* 0x00000001ff047807 */ /* 0x000fe40004000000 */
[----:B------:R-:W-:Y:S02]  /*b840*/  ISETP.GE.U32.AND.EX P0, PT, R17, UR9, PT, P2 ;  /* 0x0000000911007c0c */ /* 0x000fe4000bf06120 */
[----:B------:R-:W-:-:S04]  /*b850*/  ISETP.GT.U32.AND P1, PT, R9, 0x1, !P1 ;  /* 0x000000010900780c */ /* 0x000fc80004f24070 */
[----:B0-----:R-:W-:-:S04]  /*b860*/  SEL R5, RZ, 0x1, !P1 ;  /* 0x00000001ff057807 */ /* 0x001fc80004800000 */
[--C-:B------:R-:W-:Y:S02]  /*b870*/  LOP3.LUT R3, R5, R3, R4.reuse, 0x96, !PT ;  /* 0x0000000305037212 */ /* 0x100fe400078e9604 */
[----:B------:R-:W-:Y:S01]  /*b880*/  PRMT R4, RZ, 0x7610, R4 ;  /* 0x00007610ff047816 */ /* 0x000fe20000000004 */
[----:B------:R-:W-:Y:S06]  /*b890*/  @P0 BRA `(.L_x_236) ;  /* 0x0000000400540947 */ /* 0x000fec0003800000 */
[----:B------:R-:W0:Y:S01]  /*b8a0*/  S2R R15, SR_CTAID.X ;  /* 0x00000000000f7919 */ /* 0x000e220000002500 */
[----:B------:R-:W-:Y:S01]  /*b8b0*/  ULDC.64 UR8, c[0x0][0x628] ;  /* 0x00018a0000087ab9 */ /* 0x000fe20000000a00 */
[----:B------:R-:W-:Y:S01]  /*b8c0*/  ULDC UR10, c[0x0][0x630] ;  /* 0x00018c00000a7ab9 */ /* 0x000fe20000000800 */
[----:B------:R-:W-:Y:S01]  /*b8d0*/  ISETP.NE.U32.AND P0, PT, RZ, UR8, PT ;  /* 0x00000008ff007c0c */ /* 0x000fe2000bf05070 */
[----:B------:R-:W1:Y:S01]  /*b8e0*/  S2R R20, SR_CTAID.Y ;  /* 0x0000000000147919 */ /* 0x000e620000002600 */
[----:B------:R-:W-:Y:S01]  /*b8f0*/  ULDC UR11, c[0x0][0x150] ;  /* 0x00005400000b7ab9 */ /* 0x000fe20000000800 */
[----:B------:R-:W-:Y:S01]  /*b900*/  IMAD.MOV.U32 R4, RZ, RZ, R16 ;  /* 0x000000ffff047224 */ /* 0x000fe200078e0010 */
[----:B------:R-:W-:Y:S01]  /*b910*/  ISETP.NE.AND.EX P0, PT, RZ, UR9, PT, P0 ;  /* 0x00000009ff007c0c */ /* 0x000fe2000bf05300 */
[----:B------:R-:W-:Y:S01]  /*b920*/  IMAD.MOV.U32 R5, RZ, RZ, R17 ;  /* 0x000000ffff057224 */ /* 0x000fe200078e0011 */
[----:B0-----:R-:W-:-:S11]  /*b930*/  I2FP.F32.U32 R22, R15 ;  /* 0x0000000f00167245 */ /* 0x001fd60000201000 */
[----:B------:R-:W-:Y:S05]  /*b940*/  @!P0 BRA `(.L_x_237) ;  /* 0x0000000000288947 */ /* 0x000fea0003800000 */
[----:B------:R-:W-:Y:S02]  /*b950*/  ULDC UR7, c[0x0][0x634] ;  /* 0x00018d0000077ab9 */ /* 0x000fe40000000800 */
[----:B------:R-:W-:-:S05]  /*b960*/  IADD3 R5, P0, R16, UR7, RZ ;  /* 0x0000000710057c10 */ /* 0x000fca000ff1e0ff */
[----:B------:R-:W-:-:S04]  /*b970*/  IMAD.X R21, RZ, RZ, R17, P0 ;  /* 0x000000ffff157224 */ /* 0x000fc800000e0611 */
[----:B------:R-:W-:-:S04]  /*b980*/  IMAD.WIDE.U32 R6, R21, UR8, RZ ;  /* 0x0000000815067c25 */ /* 0x000fc8000f8e00ff */
[----:B------:R-:W-:-:S04]  /*b990*/  IMAD.WIDE.U32 R6, P0, R5, UR9, R6 ;  /* 0x0000000905067c25 */ /* 0x000fc8000f800006 */
[----:B------:R-:W-:-:S04]  /*b9a0*/  IMAD.WIDE.U32 R4, R5, UR8, RZ ;  /* 0x0000000805047c25 */ /* 0x000fc8000f8e00ff */
[----:B------:R-:W-:Y:S01]  /*b9b0*/  IMAD.MOV.U32 R4, RZ, RZ, R7 ;  /* 0x000000ffff047224 */ /* 0x000fe200078e0007 */
[----:B------:R-:W-:Y:S01]  /*b9c0*/  IADD3 RZ, P1, R5, R6, RZ ;  /* 0x0000000605ff7210 */ /* 0x000fe20007f3e0ff */
[----:B------:R-:W-:-:S04]  /*b9d0*/  IMAD.X R5, RZ, RZ, RZ, P0 ;  /* 0x000000ffff057224 */ /* 0x000fc800000e06ff */
[----:B------:R-:W-:-:S08]  /*b9e0*/  IMAD.WIDE.U32.X R4, R21, UR9, R4, P1 ;  /* 0x0000000915047c25 */ /* 0x000fd000088e0404 */
.L_x_237:
[--C-:B------:R-:W-:Y:S01]  /*b9f0*/  SHF.R.U64 R14, R4, UR10, R5.reuse ;  /* 0x0000000a040e7c19 */ /* 0x100fe20008001205 */
[----:B------:R-:W-:Y:S01]  /*ba00*/  FMUL R22, R22, UR11 ;  /* 0x0000000b16167c20 */ /* 0x000fe20008400000 */
[----:B------:R-:W-:Y:S01]  /*ba10*/  SHF.R.U32.HI R4, RZ, UR10, R5 ;  /* 0x0000000aff047c19 */ /* 0x000fe20008011605 */
[----:B------:R-:W0:Y:S01]  /*ba20*/  LDC R6, c[0x0][0x144] ;  /* 0x00005100ff067b82 */ /* 0x000e220000000800 */
[----:B------:R-:W-:Y:S01]  /*ba30*/  IADD3 R5, P0, RZ, -R14, RZ ;  /* 0x8000000eff057210 */ /* 0x000fe20007f1e0ff */
[----:B------:R-:W-:Y:S01]  /*ba40*/  ULDC UR7, c[0x0][0x154] ;  /* 0x0000550000077ab9 */ /* 0x000fe20000000800 */
[----:B-1----:R-:W-:Y:S01]  /*ba50*/  I2FP.F32.U32 R7, R20 ;  /* 0x0000001400077245 */ /* 0x002fe20000201000 */
[----:B------:R-:W1:Y:S01]  /*ba60*/  F2I.U32.TRUNC.NTZ R22, R22 ;  /* 0x0000001600167305 */ /* 0x000e62000020f000 */
[----:B------:R-:W-:Y:S01]  /*ba70*/  ULDC.64 UR8, c[0x0][0x620] ;  /* 0x0001880000087ab9 */ /* 0x000fe20000000a00 */
[----:B------:R-:W-:Y:S01]  /*ba80*/  IMAD.X R4, RZ, RZ, ~R4, P0 ;  /* 0x000000ffff047224 */ /* 0x000fe200000e0e04 */
[----:B------:R-:W-:Y:S01]  /*ba90*/  ISETP.NE.AND P2, PT, R2, 0x1, PT ;  /* 0x000000010200780c */ /* 0x000fe20003f45270 */
[----:B------:R-:W-:Y:S01]  /*baa0*/  FMUL R23, R7, UR7 ;  /* 0x0000000707177c20 */ /* 0x000fe20008400000 */
[----:B------:R-:W2:Y:S01]  /*bab0*/  LDC R25, c[0x0][0x148] ;  /* 0x00005200ff197b82 */ /* 0x000ea20000000800 */
[----:B------:R-:W-:Y:S01]  /*bac0*/  IMAD R4, R4, UR8, RZ ;  /* 0x0000000804047c24 */ /* 0x000fe2000f8e02ff */
[----:B------:R-:W-:-:S03]  /*bad0*/  ULDC UR7, c[0x0][0x618] ;  /* 0x0001860000077ab9 */ /* 0x000fc60000000800 */
[----:B------:R-:W3:Y:S01]  /*bae0*/  F2I.U32.TRUNC.NTZ R23, R23 ;  /* 0x0000001700177305 */ /* 0x000ee2000020f000 */
[C---:B------:R-:W-:Y:S02]  /*baf0*/  IMAD R7, R5.reuse, UR9, R4 ;  /* 0x0000000905077c24 */ /* 0x040fe4000f8e0204 */
[----:B------:R-:W-:Y:S01]  /*bb00*/  IMAD.WIDE.U32 R4, R5, UR8, R16 ;  /* 0x0000000805047c25 */ /* 0x000fe2000f8e0010 */
[----:B------:R-:W-:Y:S02]  /*bb10*/  ULDC.64 UR8, c[0x0][0x640] ;  /* 0x0001900000087ab9 */ /* 0x000fe40000000a00 */
[----:B------:R-:W-:Y:S01]  /*bb20*/  ISETP.NE.U32.AND P0, PT, RZ, UR8, PT ;  /* 0x00000008ff007c0c */ /* 0x000fe2000bf05070 */
[----:B------:R-:W-:Y:S02]  /*bb30*/  IMAD.IADD R5, R5, 0x1, R7 ;  /* 0x0000000105057824 */ /* 0x000fe400078e0207 */
[----:B-1----:R-:W-:Y:S01]  /*bb40*/  IMAD.MOV R22, RZ, RZ, -R22 ;  /* 0x000000ffff167224 */ /* 0x002fe200078e0a16 */
[----:B------:R-:W-:-:S02]  /*bb50*/  ISETP.NE.AND.EX P0, PT, RZ, UR9, PT, P0 ;  /* 0x00000009ff007c0c */ /* 0x000fc4000bf05300 */
[----:B------:R-:W-:Y:S01]  /*bb60*/  SHF.R.U64 R21, R4, UR7, R5 ;  /* 0x0000000704157c19 */ /* 0x000fe20008001205 */
[----:B0-----:R-:W-:Y:S01]  /*bb70*/  IMAD R15, R6, R22, R15 ;  /* 0x00000016060f7224 */ /* 0x001fe200078e020f */
[----:B------:R-:W-:Y:S01]  /*bb80*/  SHF.R.U32.HI R4, RZ, UR7, R5 ;  /* 0x00000007ff047c19 */ /* 0x000fe20008011605 */
[----:B------:R-:W-:Y:S01]  /*bb90*/  ULDC UR7, c[0x0][0x608] ;  /* 0x0001820000077ab9 */ /* 0x000fe20000000800 */
[----:B---3--:R-:W-:Y:S02]  /*bba0*/  IMAD.MOV R6, RZ, RZ, -R23 ;  /* 0x000000ffff067224 */ /* 0x008fe400078e0a17 */
[--C-:B------:R-:W-:Y:S02]  /*bbb0*/  SHF.R.U64 R22, R21, UR7, R4.reuse ;  /* 0x0000000715167c19 */ /* 0x100fe40008001204 */
[----:B------:R-:W-:Y:S01]  /*bbc0*/  SHF.R.U32.HI R5, RZ, UR7, R4 ;  /* 0x00000007ff057c19 */ /* 0x000fe20008011604 */
[----:B------:R-:W-:Y:S01]  /*bbd0*/  ULDC UR7, c[0x0][0x658] ;  /* 0x0001960000077ab9 */ /* 0x000fe20000000800 */
[----:B--2---:R-:W-:-:S02]  /*bbe0*/  @P2 IMAD R15, R25, R6, R20 ;  /* 0x00000006190f2224 */ /* 0x004fc400078e0214 */
[--C-:B------:R-:W-:Y:S02]  /*bbf0*/  SHF.R.U64 R20, R22, UR7, R5.reuse ;  /* 0x0000000716147c19 */ /* 0x100fe40008001205 */
[----:B------:R-:W-:-:S03]  /*bc00*/  SHF.R.U32.HI R23, RZ, UR7, R5 ;  /* 0x00000007ff177c19 */ /* 0x000fc60008011605 */
[----:B------:R-:W-:Y:S02]  /*bc10*/  IMAD.MOV.U32 R6, RZ, RZ, R20 ;  /* 0x000000ffff067224 */ /* 0x000fe400078e0014 */
[----:B------:R-:W-:Y:S01]  /*bc20*/  IMAD.MOV.U32 R5, RZ, RZ, R23 ;  /* 0x000000ffff057224 */ /* 0x000fe200078e0017 */
[----:B------:R-:W-:Y:S06]  /*bc30*/  @!P0 BRA `(.L_x_238) ;  /* 0x00000000002c8947 */ /* 0x000fec0003800000 */
        /* <DEDUP_REMOVED lines=9> */
[----:B------:R-:W-:-:S04]  /*bcd0*/  IMAD.WIDE.U32.X R4, R23, UR9, R4, P1 ;  /* 0x0000000917047c25 */ /* 0x000fc800088e0404 */
[----:B------:R-:W-:-:S07]  /*bce0*/  IMAD.MOV.U32 R6, RZ, RZ, R4 ;  /* 0x000000ffff067224 */ /* 0x000fce00078e0004 */
.L_x_238:
[----:B------:R-:W-:Y:S01]  /*bcf0*/  ULDC UR7, c[0x0][0x648] ;  /* 0x0001920000077ab9 */ /* 0x000fe20000000800 */
[----:B------:R-:W-:Y:S01]  /*bd00*/  LOP3.LUT R4, R22, UR6, RZ, 0xc0, !PT ;  /* 0x0000000616047c12 */ /* 0x000fe2000f8ec0ff */
[----:B------:R-:W-:Y:S01]  /*bd10*/  ULDC UR8, c[0x0][0x610] ;  /* 0x0001840000087ab9 */ /* 0x000fe20000000800 */
[----:B------:R-:W-:Y:S01]  /*bd20*/  SHF.R.U64 R5, R6, UR7, R5 ;  /* 0x0000000706057c19 */ /* 0x000fe20008001205 */
[----:B------:R-:W-:Y:S01]  /*bd30*/  ULDC UR7, c[0x0][0x638] ;  /* 0x00018e0000077ab9 */ /* 0x000fe20000000800 */
[----:B------:R-:W-:-:S03]  /*bd40*/  LOP3.LUT R21, R21, UR4, RZ, 0xc0, !PT ;  /* 0x0000000415157c12 */ /* 0x000fc6000f8ec0ff */
[----:B------:R-:W-:Y:S02]  /*bd50*/  IMAD.MOV R7, RZ, RZ, -R5 ;  /* 0x000000ffff077224 */ /* 0x000fe400078e0a05 */
[----:B------:R-:W-:Y:S02]  /*bd60*/  IMAD R4, R5, UR5, R4 ;  /* 0x0000000505047c24 */ /* 0x000fe4000f8e0204 */
[----:B------:R-:W-:Y:S01]  /*bd70*/  IMAD R20, R7, UR7, R20 ;  /* 0x0000000707147c24 */ /* 0x000fe2000f8e0214 */
[----:B------:R-:W-:Y:S01]  /*bd80*/  ULDC UR7, c[0x0][0x600] ;  /* 0x0001800000077ab9 */ /* 0x000fe20000000800 */
[----:B------:R-:W-:Y:S02]  /*bd90*/  IMAD R15, R4, UR8, R15 ;  /* 0x00000008040f7c24 */ /* 0x000fe4000f8e020f */
[----:B------:R-:W-:Y:S02]  /*bda0*/  IMAD R6, R20, UR7, R21 ;  /* 0x0000000714067c24 */ /* 0x000fe4000f8e0215 */
[----:B------:R-:W-:-:S03]  /*bdb0*/  IMAD.MOV.U32 R4, RZ, RZ, 0x1 ;  /* 0x00000001ff047424 */ /* 0x000fc600078e00ff */
[----:B------:R-:W-:Y:S02]  /*bdc0*/  SEL R20, R6, R15, !P2 ;  /* 0x0000000f06147207 */ /* 0x000fe40005000000 */
[----:B------:R-:W-:Y:S01]  /*bdd0*/  SEL R21, R15, R6, !P2 ;  /* 0x000000060f157207 */ /* 0x000fe20005000000 */
[----:B------:R-:W-:-:S07]  /*bde0*/  IMAD.MOV.U32 R6, RZ, RZ, R14 ;  /* 0x000000ffff067224 */ /* 0x000fce00078e000e */
.L_x_236:
[----:B------:R-:W-:Y:S05]  /*bdf0*/  BSYNC B1 ;  /* 0x0000000000017941 */ /* 0x000fea0003800000 */
.L_x_235:
[----:B------:R-:W-:-:S13]  /*be00*/  LOP3.LUT P0, RZ, R4, 0xff, RZ, 0xc0, !PT ;  /* 0x000000ff04ff7812 */ /* 0x000fda000780c0ff */
[----:B------:R-:W-:Y:S05]  /*be10*/  @P0 BRA `(.L_x_239) ;  /* 0xfffffff4000c0947 */ /* 0x000fea000383ffff */
[----:B------:R-:W-:Y:S05]  /*be20*/  BSYNC B0 ;  /* 0x0000000000007941 */ /* 0x000fea0003800000 */
.L_x_228:
[----:B------:R-:W-:-:S03]  /*be30*/  UMOV UR7, 0xffffffff ;  /* 0xffffffff00077882 */ /* 0x000fc60000000000 */
[----:B------:R-:W-:Y:S05]  /*be40*/  BRA.DIV UR7, `(.L_x_240) ;  /* 0x0000000207cc7947 */ /* 0x000fea000b800000 */
[----:B------:R-:W-:-:S13]  /*be50*/  ELECT P6, URZ, PT ;  /* 0x00000000003f782f */ /* 0x000fda00038c0000 */
.L_x_252:
[----:B------:R-:W-:Y:S04]  /*be60*/  BSSY B0, `(.L_x_241) ;  /* 0x0000019000007945 */ /* 0x000fe80003800000 */
[----:B------:R-:W-:Y:S05]  /*be70*/  @!P6 BRA `(.L_x_242) ;  /* 0x00000000005ce947 */ /* 0x000fea0003800000 */
[----:B------:R-:W-:-:S04]  /*be80*/  LOP3.LUT R18, R18, 0x2, RZ, 0xfc, !PT ;  /* 0x0000000212127812 */ /* 0x000fc800078efcff */
[----:B------:R-:W-:-:S13]  /*be90*/  ISETP.NE.AND P0, PT, R18, 0x3, PT ;  /* 0x000000031200780c */ /* 0x000fda0003f05270 */
[----:B------:R-:W-:Y:S05]  /*bea0*/  @!P0 BRA `(.L_x_243) ;  /* 0x0000000000048947 */ /* 0x000fea0003800000 */
[----:B------:R-:W-:Y:S01]  /*beb0*/  BPT.TRAP 0x1 ;  /* 0x000000040000795c */ /* 0x000fe20000300000 */
.L_x_243:
[----:B------:R-:W0:Y:S01]  /*bec0*/  S2R R5, SR_CgaCtaId ;  /* 0x0000000000057919 */ /* 0x000e220000008800 */
[----:B------:R-:W-:Y:S02]  /*bed0*/  MOV R0, 0x400 ;  /* 0x0000040000007802 */ /* 0x000fe40000000f00 */
[----:B------:R-:W-:Y:S02]  /*bee0*/  SHF.L.U32 R2, R3, 0x1f, RZ ;  /* 0x0000001f03027819 */ /* 0x000fe400000006ff */
[----:B0-----:R-:W-:-:S05]  /*bef0*/  LEA R5, R5, R0, 0x18 ;  /* 0x0000000005057211 */ /* 0x001fca00078ec0ff */
[----:B------:R-:W-:-:S04]  /*bf00*/  VIADD R5, R5, 0x10 ;  /* 0x0000001005057836 */ /* 0x000fc80000000000 */
[C---:B------:R-:W-:Y:S02]  /*bf10*/  IMAD R7, R8.reuse, 0x8, R5 ;  /* 0x0000000808077824 */ /* 0x040fe400078e0205 */
[----:B------:R-:W-:Y:S02]  /*bf20*/  VIADD R8, R8, 0x1 ;  /* 0x0000000108087836 */ /* 0x000fe40000000000 */
[----:B------:R-:W0:Y:S03]  /*bf30*/  SYNCS.PHASECHK.TRANS64.TRYWAIT P0, [R7+URZ], R2 ;  /* 0x00000002070075a7 */ /* 0x000e26000800017f */
[----:B------:R-:W-:-:S04]  /*bf40*/  ISETP.NE.AND P1, PT, R8, 0x2, PT ;  /* 0x000000020800780c */ /* 0x000fc80003f25270 */
[----:B------:R-:W-:Y:S02]  /*bf50*/  SEL R0, RZ, 0x1, P1 ;  /* 0x00000001ff007807 */ /* 0x000fe40000800000 */
[----:B------:R-:W-:Y:S02]  /*bf60*/  SEL R8, R8, RZ, P1 ;  /* 0x000000ff08087207 */ /* 0x000fe40000800000 */
[----:B------:R-:W-:Y:S01]  /*bf70*/  LOP3.LUT R0, R3, R0, RZ, 0x3c, !PT ;  /* 0x0000000003007212 */ /* 0x000fe200078e3cff */
[----:B0-----:R-:W-:Y:S06]  /*bf80*/  @!P0 BRA `(.L_x_244) ;  /* 0x00000000009c8947 */ /* 0x001fec0003800000 */
.L_x_253:
[----:B------:R-:W-:Y:S01]  /*bf90*/  IMAD R5, R8, 0x8, R5 ;  /* 0x0000000808057824 */ /* 0x000fe200078e0205 */
[----:B------:R-:W-:-:S07]  /*bfa0*/  SHF.L.U32 R0, R0, 0x1f, RZ ;  /* 0x0000001f00007819 */ /* 0x000fce00000006ff */
.L_x_245:
[----:B-1----:R1:W2:Y:S02]  /*bfb0*/  SYNCS.PHASECHK.TRANS64.TRYWAIT P0, [R5+URZ], R0 ;  /* 0x00000000050075a7 */ /* 0x0022a4000800017f */
[----:B--2---:R-:W-:Y:S05]  /*bfc0*/  @!P0 NANOSLEEP.SYNCS 0x989680 ;  /* 0x009896800000895d */ /* 0x004fea0003900000 */
[----:B------:R-:W2:Y:S02]  /*bfd0*/  @!P0 SYNCS.PHASECHK.TRANS64 P0, [R5+URZ], R0 ;  /* 0x00000000050085a7 */ /* 0x000ea4000800007f */
[----:B--2---:R-:W-:Y:S05]  /*bfe0*/  @!P0 BRA `(.L_x_245) ;  /* 0xfffffffc00f08947 */ /* 0x004fea000383ffff */
.L_x_242:
[----:B------:R-:W-:Y:S05]  /*bff0*/  BSYNC B0 ;  /* 0x0000000000007941 */ /* 0x000fea0003800000 */
.L_x_241:
[----:B------:R-:W-:Y:S05]  /*c000*/  EXIT ;  /* 0x000000000000794d */ /* 0x000fea0003800000 */
.L_x_21:
[----:B-1----:R1:W2:Y:S02]  /*c010*/  SYNCS.PHASECHK.TRANS64.TRYWAIT P1, [R3+URZ], R0 ;  /* 0x00000000030075a7 */ /* 0x0022a4000802017f */
[----:B--2---:R-:W-:Y:S05]  /*c020*/  @!P1 NANOSLEEP.SYNCS 0x989680 ;  /* 0x009896800000995d */ /* 0x004fea0003900000 */
[----:B------:R-:W2:Y:S02]  /*c030*/  @!P1 SYNCS.PHASECHK.TRANS64 P1, [R3+URZ], R0 ;  /* 0x00000000030095a7 */ /* 0x000ea4000802007f */
[----:B--2---:R-:W-:Y:S05]  /*c040*/  @!P1 BRA `(.L_x_21) ;  /* 0xfffffffc00f09947 */ /* 0x004fea000383ffff */
[----:B------:R-:W-:Y:S05]  /*c050*/  BRA `(.L_x_20) ;  /* 0xffffff5400d87947 */ /* 0x000fea000383ffff */
.L_x_26:
[----:B-1----:R1:W2:Y:S02]  /*c060*/  SYNCS.PHASECHK.TRANS64.TRYWAIT P1, [R5+URZ], R4 ;  /* 0x00000004050075a7 */ /* 0x0022a4000802017f */
[----:B--2---:R-:W-:Y:S05]  /*c070*/  @!P1 NANOSLEEP.SYNCS 0x989680 ;  /* 0x009896800000995d */ /* 0x004fea0003900000 */
[----:B------:R-:W2:Y:S02]  /*c080*/  @!P1 SYNCS.PHASECHK.TRANS64 P1, [R5+URZ], R4 ;  /* 0x00000004050095a7 */ /* 0x000ea4000802007f */
[----:B--2---:R-:W-:Y:S05]  /*c090*/  @!P1 BRA `(.L_x_26) ;  /* 0xfffffffc00f09947 */ /* 0x004fea000383ffff */
[----:B------:R-:W-:Y:S05]  /*c0a0*/  BRA `(.L_x_25) ;  /* 0xffffff6000b07947 */ /* 0x000fea000383ffff */
.L_x_229:
[----:B------:R-:W-:Y:S01]  /*c0b0*/  BSSY B1, `(.L_x_246) ;  /* 0x0000006000017945 */ /* 0x000fe20003800000 */
[----:B------:R-:W-:-:S07]  /*c0c0*/  IMAD.MOV.U32 R15, RZ, RZ, -0x1 ;  /* 0xffffffffff0f7424 */ /* 0x000fce00078e00ff */
[----:B------:R-:W-:Y:S05]  /*c0d0*/  WARPSYNC.COLLECTIVE R15, `(.L_x_247) ;  /* 0x000000000f0c7348 */ /* 0x000fea0003c00000 */
[----:B------:R-:W-:Y:S02]  /*c0e0*/  ELECT P6, UR62, PT ;  /* 0x00000000003e782f */ /* 0x000fe400038c0000 */
[----:B------:R-:W-:Y:S01]  /*c0f0*/  MOV R14, UR62 ;  /* 0x0000003e000e7c02 */ /* 0x000fe20008000f00 */
[----:B------:R-:W-:Y:S10]  /*c100*/  ENDCOLLECTIVE ;  /* 0x000000000000791b */ /* 0x000ff40003800000 */
.L_x_247:
[----:B------:R-:W-:Y:S05]  /*c110*/  BSYNC B1 ;  /* 0x0000000000017941 */ /* 0x000fea0003800000 */
.L_x_246:
[----:B------:R-:W-:Y:S05]  /*c120*/  BRA `(.L_x_248) ;  /* 0xfffffff000547947 */ /* 0x000fea000383ffff */
.L_x_232:
[----:B-1----:R1:W2:Y:S02]  /*c130*/  SYNCS.PHASECHK.TRANS64.TRYWAIT P0, [R23+URZ+0x10], R14 ;  /* 0x0000100e170075a7 */ /* 0x0022a4000800017f */
[----:B--2---:R-:W-:Y:S05]  /*c140*/  @!P0 NANOSLEEP.SYNCS 0x989680 ;  /* 0x009896800000895d */ /* 0x004fea0003900000 */
[----:B------:R-:W2:Y:S02]  /*c150*/  @!P0 SYNCS.PHASECHK.TRANS64 P0, [R23+URZ+0x10], R14 ;  /* 0x0000100e170085a7 */ /* 0x000ea4000800007f */
[----:B--2---:R-:W-:Y:S05]  /*c160*/  @!P0 BRA `(.L_x_232) ;  /* 0xfffffffc00f08947 */ /* 0x004fea000383ffff */
[----:B------:R-:W-:Y:S05]  /*c170*/  BRA `(.L_x_249) ;  /* 0xfffffff0008c7947 */ /* 0x000fea000383ffff */
.L_x_240:
[----:B------:R-:W-:Y:S01]  /*c180*/  BSSY B0, `(.L_x_250) ;  /* 0x0000006000007945 */ /* 0x000fe20003800000 */
[----:B------:R-:W-:-:S07]  /*c190*/  IMAD.MOV.U32 R15, RZ, RZ, -0x1 ;  /* 0xffffffffff0f7424 */ /* 0x000fce00078e00ff */
[----:B------:R-:W-:Y:S05]  /*c1a0*/  WARPSYNC.COLLECTIVE R15, `(.L_x_251) ;  /* 0x000000000f0c7348 */ /* 0x000fea0003c00000 */
[----:B------:R-:W-:Y:S02]  /*c1b0*/  ELECT P6, UR62, PT ;  /* 0x00000000003e782f */ /* 0x000fe400038c0000 */
[----:B------:R-:W-:Y:S01]  /*c1c0*/  MOV R14, UR62 ;  /* 0x0000003e000e7c02 */ /* 0x000fe20008000f00 */
[----:B------:R-:W-:Y:S10]  /*c1d0*/  ENDCOLLECTIVE ;  /* 0x000000000000791b */ /* 0x000ff40003800000 */
.L_x_251:
[----:B------:R-:W-:Y:S05]  /*c1e0*/  BSYNC B0 ;  /* 0x0000000000007941 */ /* 0x000fea0003800000 */
.L_x_250:
[----:B------:R-:W-:Y:S05]  /*c1f0*/  BRA `(.L_x_252) ;  /* 0xfffffffc00187947 */ /* 0x000fea000383ffff */
.L_x_244:
[----:B0-----:R0:W1:Y:S02]  /*c200*/  SYNCS.PHASECHK.TRANS64.TRYWAIT P0, [R7+URZ], R2 ;  /* 0x00000002070075a7 */ /* 0x001064000800017f */
[----:B-1----:R-:W-:Y:S05]  /*c210*/  @!P0 NANOSLEEP.SYNCS 0x989680 ;  /* 0x009896800000895d */ /* 0x002fea0003900000 */
[----:B------:R-:W1:Y:S02]  /*c220*/  @!P0 SYNCS.PHASECHK.TRANS64 P0, [R7+URZ], R2 ;  /* 0x00000002070085a7 */ /* 0x000e64000800007f */
[----:B-1----:R-:W-:Y:S05]  /*c230*/  @!P0 BRA `(.L_x_244) ;  /* 0xfffffffc00f08947 */ /* 0x002fea000383ffff */
[----:B------:R-:W-:Y:S05]  /*c240*/  BRA `(.L_x_253) ;  /* 0xfffffffc00507947 */ /* 0x000fea000383ffff */
.L_x_254:
[----:B------:R-:W-:-:S00]  /*c250*/  BRA `(.L_x_254) ;  /* 0xfffffffc00fc7947 */ /* 0x000fc0000383ffff */
[----:B------:R-:W-:-:S00]  /*c260*/  NOP ;  /* 0x0000000000007918 */ /* 0x000fc00000000000 */
        /* <DEDUP_REMOVED lines=9> */
.L_x_255:


//--------------------- .nv.global.init           --------------------------
	.section	.nv.global.init,"aw",@progbits
.nv.global.init:
	.type		$str$22,@object
	.size		$str$22,($str$23 - $str$22)
$str$22:
        /*0000*/ 	.byte	0x6b, 0x5f, 0x74, 0x69, 0x6c, 0x65, 0x5f, 0x63, 0x6f, 0x75, 0x6e, 0x74, 0x20, 0x3e, 0x3d, 0x20
        /*0010*/ 	.byte	0x31, 0x00
	.type		$str$23,@object
	.size		$str$23,(__unnamed_1 - $str$23)
$str$23:
        /*0012*/ 	.byte	0x2f, 0x74, 0x6d, 0x70, 0x2f, 0x63, 0x75, 0x74, 0x6c, 0x61, 0x73, 0x73, 0x5f, 0x73, 0x77, 0x65
        /*0022*/ 	.byte	0x65, 0x70, 0x5f, 0x73, 0x72, 0x63, 0x2f, 0x69, 0x6e, 0x63, 0x6c, 0x75, 0x64, 0x65, 0x2f, 0x63
        /*0032*/ 	.byte	0x75, 0x74, 0x6c, 0x61, 0x73, 0x73, 0x2f, 0x67, 0x65, 0x6d, 0x6d, 0x2f, 0x63, 0x6f, 0x6c, 0x6c
        /*0042*/ 	.byte	0x65, 0x63, 0x74, 0x69, 0x76, 0x65, 0x2f, 0x73, 0x6d, 0x39, 0x30, 0x5f, 0x6d, 0x6d, 0x61, 0x5f
        /*0052*/ 	.byte	0x74, 0x6d, 0x61, 0x5f, 0x67, 0x6d, 0x6d, 0x61, 0x5f, 0x73, 0x73, 0x5f, 0x77, 0x61, 0x72, 0x70
        /*0062*/ 	.byte	0x73, 0x70, 0x65, 0x63, 0x69, 0x61, 0x6c, 0x69, 0x7a, 0x65, 0x64, 0x2e, 0x68, 0x70, 0x70, 0x00
	.type		__unnamed_1,@object
	.size		__unnamed_1,(.L_0 - __unnamed_1)
__unnamed_1:
        /*0072*/ 	.byte	0x76, 0x6f, 0x69, 0x64, 0x20, 0x63, 0x75, 0x74, 0x6c, 0x61, 0x73, 0x73, 0x3a, 0x3a, 0x67, 0x65
        /* <DEDUP_REMOVED lines=180> */
        /*0bc2*/ 	.byte	0x74, 0x65, 0x3a, 0x3a, 0x69, 0x64, 0x65, 0x6e, 0x74, 0x69, 0x74, 0x79, 0x5d, 0x00
.L_0:


//--------------------- .nv.shared._ZN7cutlass13device_kernelINS_4gemm6kernel13GemmUniversalIN4cute5tupleIJiiiiEEENS1_10collective13CollectiveMmaINS1_34MainloopSm90TmaGmmaWarpSpecializedILi2ENS5_IJNS4_1CILi2EEENSA_ILi1EEESC_EEENS1_35KernelTmaWarpSpecializedCooperativeEEENS5_IJNSA_ILi384EEENSA_ILi64EEENSA_ILi128EEEEEENS_10bfloat16_tENS5_IJlSC_lEEESK_SL_NS4_8TiledMMAINS4_8MMA_AtomIJNS4_4SM904GMMA27MMA_64x64x16_F32BF16BF16_SSILNSP_5MajorE0ELSR_0ELNSP_7ScaleInE1ELSS_1EEEEEENS4_6LayoutISD_NS5_IJSC_NSA_ILi0EEESW_EEEEENS5_IJNS4_10UnderscoreESZ_SZ_EEEEENS4_13SM90_TMA_LOADENS4_14ComposedLayoutINS4_7SwizzleILi3ELi4ELi3EEENS4_18smem_ptr_flag_bitsILi16EEENSV_INS5_IJNSA_ILi8EEESH_EEENS5_IJSH_SC_EEEEEEEvNS4_8identityENS4_23SM90_TMA_LOAD_MULTICASTES1C_vS1D_EENS_8epilogue10collective6detail29Sm90TmaWarpSpecializedAdapterINS1H_15DefaultEpilogueISK_SL_SL_NS1G_6thread17LinearCombinationISK_Li1EffLNS1L_9ScaleType4KindE0ELNS_15FloatRoundStyleE2ESK_EENS1_15EpilogueDefaultEEEEEvvEEEEvNT_6ParamsE --------------------------
	.section	.nv.shared._ZN7cutlass13device_kernelINS_4gemm6kernel13GemmUniversalIN4cute5tupleIJiiiiEEENS1_10collective13CollectiveMmaINS1_34MainloopSm90TmaGmmaWarpSpecializedILi2ENS5_IJNS4_1CILi2EEENSA_ILi1EEESC_EEENS1_35KernelTmaWarpSpecializedCooperativeEEENS5_IJNSA_ILi384EEENSA_ILi64EEENSA_ILi128EEEEEENS_10bfloat16_tENS5_IJlSC_lEEESK_SL_NS4_8TiledMMAINS4_8MMA_AtomIJNS4_4SM904GMMA27MMA_64x64x16_F32BF16BF16_SSILNSP_5MajorE0ELSR_0ELNSP_7ScaleInE1ELSS_1EEEEEENS4_6LayoutISD_NS5_IJSC_NSA_ILi0EEESW_EEEEENS5_IJNS4_10UnderscoreESZ_SZ_EEEEENS4_13SM90_TMA_LOADENS4_14ComposedLayoutINS4_7SwizzleILi3ELi4ELi3EEENS4_18smem_ptr_flag_bitsILi16EEENSV_INS5_IJNSA_ILi8EEESH_EEENS5_IJSH_SC_EEEEEEEvNS4_8identityENS4_23SM90_TMA_LOAD_MULTICASTES1C_vS1D_EENS_8epilogue10collective6detail29Sm90TmaWarpSpecializedAdapterINS1H_15DefaultEpilogueISK_SL_SL_NS1G_6thread17LinearCombinationISK_Li1EffLNS1L_9ScaleType4KindE0ELNS_15FloatRoundStyleE2ESK_EENS1_15EpilogueDefaultEEEEEvvEEEEvNT_6ParamsE,"aw",@nobits
	.sectionflags	@""
	.align	16
	.zero		1024


//--------------------- .nv.shared.reserved.0     --------------------------
	.section	.nv.shared.reserved.0,"aw",@nobits
	.weak		__nv_reservedSMEM_offset_0_alias
	.size		__nv_reservedSMEM_offset_0_alias, 0, 0
	.other		__nv_reservedSMEM_offset_0_alias,@"STO_CUDA_RESERVED_SHARED STV_DEFAULT"
__nv_reservedSMEM_offset_0_alias:
	.zero		0


//--------------------- .nv.global                --------------------------
	.section	.nv.global,"aw",@nobits
.nv.global:
	.type		_ZN39_INTERNAL_8e33d8a4_4_k_cu_e92298ae_46204cute1_E,@object
	.size		_ZN39_INTERNAL_8e33d8a4_4_k_cu_e92298ae_46204cute1_E,(_ZN39_INTERNAL_8e33d8a4_4_k_cu_e92298ae_46204cuda3std3__45__cpo6cbeginE - _ZN39_INTERNAL_8e33d8a4_4_k_cu_e92298ae_46204cute1_E)
_ZN39_INTERNAL_8e33d8a4_4_k_cu_e92298ae_46204cute1_E:
	.zero		1
	.type		_ZN39_INTERNAL_8e33d8a4_4_k_cu_e92298ae_46204cuda3std3__45__cpo6cbeginE,@object
	.size		_ZN39_INTERNAL_8e33d8a4_4_k_cu_e92298ae_46204cuda3std3__45__cpo6cbeginE,(_ZN39_INTERNAL_8e33d8a4_4_k_cu_e92298ae_46204cuda3std3__48in_placeE - _ZN39_INTERNAL_8e33d8a4_4_k_cu_e92298ae_46204cuda3std3__45__cpo6cbeginE)
_ZN39_INTERNAL_8e33d8a4_4_k_cu_e92298ae_46204cuda3std3__45__cpo6cbeginE:
	.zero		1
	.type		_ZN39_INTERNAL_8e33d8a4_4_k_cu_e92298ae_46204cuda3std3__48in_placeE,@object
	.size		_ZN39_INTERNAL_8e33d8a4_4_k_cu_e92298ae_46204cuda3std3__48in_placeE,(_ZN39_INTERNAL_8e33d8a4_4_k_cu_e92298ae_46204cuda3std6ranges3__45__cpo9iter_moveE - _ZN39_INTERNAL_8e33d8a4_4_k_cu_e92298ae_46204cuda3std3__48in_placeE)
_ZN39_INTERNAL_8e33d8a4_4_k_cu_e92298ae_46204cuda3std3__48in_placeE:
	.zero		1
	.type		_ZN39_INTERNAL_8e33d8a4_4_k_cu_e92298ae_46204cuda3std6ranges3__45__cpo9iter_moveE,@object
	.size		_ZN39_INTERNAL_8e33d8a4_4_k_cu_e92298ae_46204cuda3std6ranges3__45__cpo9iter_moveE,(_ZN39_INTERNAL_8e33d8a4_4_k_cu_e92298ae_46204cuda3std3__45__cpo5beginE - _ZN39_INTERNAL_8e33d8a4_4_k_cu_e92298ae_46204cuda3std6ranges3__45__cpo9iter_moveE)
_ZN39_INTERNAL_8e33d8a4_4_k_cu_e92298ae_46204cuda3std6ranges3__45__cpo9iter_moveE:
	.zero		1
	.type		_ZN39_INTERNAL_8e33d8a4_4_k_cu_e92298ae_46204cuda3std3__45__cpo5beginE,@object
	.size		_ZN39_INTERNAL_8e33d8a4_4_k_cu_e92298ae_46204cuda3std3__45__cpo5beginE,(_ZN39_INTERNAL_8e33d8a4_4_k_cu_e92298ae_46204cuda3std3__441_GLOBAL__N__8e33d8a4_4_k_cu_e92298ae_46206ignoreE - _ZN39_INTERNAL_8e33d8a4_4_k_cu_e92298ae_46204cuda3std3__45__cpo5beginE)
_ZN39_INTERNAL_8e33d8a4_4_k_cu_e92298ae_46204cuda3std3__45__cpo5beginE:
	.zero		1
	.type		_ZN39_INTERNAL_8e33d8a4_4_k_cu_e92298ae_46204cuda3std3__441_GLOBAL__N__8e33d8a4_4_k_cu_e92298ae_46206ignoreE,@object
	.size		_ZN39_INTERNAL_8e33d8a4_4_k_cu_e92298ae_46204cuda3std3__441_GLOBAL__N__8e33d8a4_4_k_cu_e92298ae_46206ignoreE,(_ZN39_INTERNAL_8e33d8a4_4_k_cu_e92298ae_46204cute7productE - _ZN39_INTERNAL_8e33d8a4_4_k_cu_e92298ae_46204cuda3std3__441_GLOBAL__N__8e33d8a4_4_k_cu_e92298ae_46206ignoreE)
_ZN39_INTERNAL_8e33d8a4_4_k_cu_e92298ae_46204cuda3std3__441_GLOBAL__N__8e33d8a4_4_k_cu_e92298ae_46206ignoreE:
	.zero		1
	.type		_ZN39_INTERNAL_8e33d8a4_4_k_cu_e92298ae_46204cute7productE,@object
	.size		_ZN39_INTERNAL_8e33d8a4_4_k_cu_e92298ae_46204cute7productE,(_ZN39_INTERNAL_8e33d8a4_4_k_cu_e92298ae_46204cuda3std3__45__cpo3endE - _ZN39_INTERNAL_8e33d8a4_4_k_cu_e92298ae_46204cute7productE)
_ZN39_INTERNAL_8e33d8a4_4_k_cu_e92298ae_46204cute7productE:
	.zero		1
	.type		_ZN39_INTERNAL_8e33d8a4_4_k_cu_e92298ae_46204cuda3std3__45__cpo3endE,@object
	.size		_ZN39_INTERNAL_8e33d8a4_4_k_cu_e92298ae_46204cuda3std3__45__cpo3endE,(_ZN39_INTERNAL_8e33d8a4_4_k_cu_e92298ae_46204cuda3std3__419piecewise_constructE - _ZN39_INTERNAL_8e33d8a4_4_k_cu_e92298ae_46204cuda3std3__45__cpo3endE)
_ZN39_INTERNAL_8e33d8a4_4_k_cu_e92298ae_46204cuda3std3__45__cpo3endE:
	.zero		1
	.type		_ZN39_INTERNAL_8e33d8a4_4_k_cu_e92298ae_46204cuda3std3__419piecewise_constructE,@object
	.size		_ZN39_INTERNAL_8e33d8a4_4_k_cu_e92298ae_46204cuda3std3__419piecewise_constructE,(_ZN39_INTERNAL_8e33d8a4_4_k_cu_e92298ae_46204cuda3std3__45__cpo4cendE - _ZN39_INTERNAL_8e33d8a4_4_k_cu_e92298ae_46204cuda3std3__419piecewise_constructE)
_ZN39_INTERNAL_8e33d8a4_4_k_cu_e92298ae_46204cuda3std3__419piecewise_constructE:
	.zero		1
	.type		_ZN39_INTERNAL_8e33d8a4_4_k_cu_e92298ae_46204cuda3std3__45__cpo4cendE,@object
	.size		_ZN39_INTERNAL_8e33d8a4_4_k_cu_e92298ae_46204cuda3std3__45__cpo4cendE,(_ZN39_INTERNAL_8e33d8a4_4_k_cu_e92298ae_46204cuda3std6ranges3__45__cpo4swapE - _ZN39_INTERNAL_8e33d8a4_4_k_cu_e92298ae_46204cuda3std3__45__cpo4cendE)
_ZN39_INTERNAL_8e33d8a4_4_k_cu_e92298ae_46204cuda3std3__45__cpo4cendE:
	.zero		1
	.type		_ZN39_INTERNAL_8e33d8a4_4_k_cu_e92298ae_46204cuda3std6ranges3__45__cpo4swapE,@object
	.size		_ZN39_INTERNAL_8e33d8a4_4_k_cu_e92298ae_46204cuda3std6ranges3__45__cpo4swapE,(.L_8 - _ZN39_INTERNAL_8e33d8a4_4_k_cu_e92298ae_46204cuda3std6ranges3__45__cpo4swapE)
_ZN39_INTERNAL_8e33d8a4_4_k_cu_e92298ae_46204cuda3std6ranges3__45__cpo4swapE:
	.zero		1
.L_8:


//--------------------- .nv.constant0._ZN7cutlass13device_kernelINS_4gemm6kernel13GemmUniversalIN4cute5tupleIJiiiiEEENS1_10collective13CollectiveMmaINS1_34MainloopSm90TmaGmmaWarpSpecializedILi2ENS5_IJNS4_1CILi2EEENSA_ILi1EEESC_EEENS1_35KernelTmaWarpSpecializedCooperativeEEENS5_IJNSA_ILi384EEENSA_ILi64EEENSA_ILi128EEEEEENS_10bfloat16_tENS5_IJlSC_lEEESK_SL_NS4_8TiledMMAINS4_8MMA_AtomIJNS4_4SM904GMMA27MMA_64x64x16_F32BF16BF16_SSILNSP_5MajorE0ELSR_0ELNSP_7ScaleInE1ELSS_1EEEEEENS4_6LayoutISD_NS5_IJSC_NSA_ILi0EEESW_EEEEENS5_IJNS4_10UnderscoreESZ_SZ_EEEEENS4_13SM90_TMA_LOADENS4_14ComposedLayoutINS4_7SwizzleILi3ELi4ELi3EEENS4_18smem_ptr_flag_bitsILi16EEENSV_INS5_IJNSA_ILi8EEESH_EEENS5_IJSH_SC_EEEEEEEvNS4_8identityENS4_23SM90_TMA_LOAD_MULTICASTES1C_vS1D_EENS_8epilogue10collective6detail29Sm90TmaWarpSpecializedAdapterINS1H_15DefaultEpilogueISK_SL_SL_NS1G_6thread17LinearCombinationISK_Li1EffLNS1L_9ScaleType4KindE0ELNS_15FloatRoundStyleE2ESK_EENS1_15EpilogueDefaultEEEEEvvEEEEvNT_6ParamsE --------------------------
	.section	.nv.constant0._ZN7cutlass13device_kernelINS_4gemm6kernel13GemmUniversalIN4cute5tupleIJiiiiEEENS1_10collective13CollectiveMmaINS1_34MainloopSm90TmaGmmaWarpSpecializedILi2ENS5_IJNS4_1CILi2EEENSA_ILi1EEESC_EEENS1_35KernelTmaWarpSpecializedCooperativeEEENS5_IJNSA_ILi384EEENSA_ILi64EEENSA_ILi128EEEEEENS_10bfloat16_tENS5_IJlSC_lEEESK_SL_NS4_8TiledMMAINS4_8MMA_AtomIJNS4_4SM904GMMA27MMA_64x64x16_F32BF16BF16_SSILNSP_5MajorE0ELSR_0ELNSP_7ScaleInE1ELSS_1EEEEEENS4_6LayoutISD_NS5_IJSC_NSA_ILi0EEESW_EEEEENS5_IJNS4_10UnderscoreESZ_SZ_EEEEENS4_13SM90_TMA_LOADENS4_14ComposedLayoutINS4_7SwizzleILi3ELi4ELi3EEENS4_18smem_ptr_flag_bitsILi16EEENSV_INS5_IJNSA_ILi8EEESH_EEENS5_IJSH_SC_EEEEEEEvNS4_8identityENS4_23SM90_TMA_LOAD_MULTICASTES1C_vS1D_EENS_8epilogue10collective6detail29Sm90TmaWarpSpecializedAdapterINS1H_15DefaultEpilogueISK_SL_SL_NS1G_6thread17LinearCombinationISK_Li1EffLNS1L_9ScaleType4KindE0ELNS_15FloatRoundStyleE2ESK_EENS1_15EpilogueDefaultEEEEEvvEEEEvNT_6ParamsE,"a",@progbits
	.sectionflags	@""
	.align	4
.nv.constant0._ZN7cutlass13device_kernelINS_4gemm6kernel13GemmUniversalIN4cute5tupleIJiiiiEEENS1_10collective13CollectiveMmaINS1_34MainloopSm90TmaGmmaWarpSpecializedILi2ENS5_IJNS4_1CILi2EEENSA_ILi1EEESC_EEENS1_35KernelTmaWarpSpecializedCooperativeEEENS5_IJNSA_ILi384EEENSA_ILi64EEENSA_ILi128EEEEEENS_10bfloat16_tENS5_IJlSC_lEEESK_SL_NS4_8TiledMMAINS4_8MMA_AtomIJNS4_4SM904GMMA27MMA_64x64x16_F32BF16BF16_SSILNSP_5MajorE0ELSR_0ELNSP_7ScaleInE1ELSS_1EEEEEENS4_6LayoutISD_NS5_IJSC_NSA_ILi0EEESW_EEEEENS5_IJNS4_10UnderscoreESZ_SZ_EEEEENS4_13SM90_TMA_LOADENS4_14ComposedLayoutINS4_7SwizzleILi3ELi4ELi3EEENS4_18smem_ptr_flag_bitsILi16EEENSV_INS5_IJNSA_ILi8EEESH_EEENS5_IJSH_SC_EEEEEEEvNS4_8identityENS4_23SM90_TMA_LOAD_MULTICASTES1C_vS1D_EENS_8epilogue10collective6detail29Sm90TmaWarpSpecializedAdapterINS1H_15DefaultEpilogueISK_SL_SL_NS1G_6thread17LinearCombinationISK_Li1EffLNS1L_9ScaleType4KindE0ELNS_15FloatRoundStyleE2ESK_EENS1_15EpilogueDefaultEEEEEvvEEEEvNT_6ParamsE:
	.zero		1664


//--------------------- SYMBOLS --------------------------

	.type		.nv.reservedSmem.offset0,@object
	.size		.nv.reservedSmem.offset0,0x4
	.type		__assertfail,@function
